//
// Generated by NVIDIA NVVM Compiler
//
// Compiler Build ID: CL-36424714
// Cuda compilation tools, release 13.0, V13.0.88
// Based on NVVM 20.0.0
//

.version 9.0
.target sm_100
.address_size 64

	// .globl	_Z5crackmPiPm

.visible .entry _Z5crackmPiPm(
	.param .u64 _Z5crackmPiPm_param_0,
	.param .u64 .ptr .align 1 _Z5crackmPiPm_param_1,
	.param .u64 .ptr .align 1 _Z5crackmPiPm_param_2
)
{
	.local .align 16 .b8 	__local_depot0[1024];
	.reg .b64 	%SP;
	.reg .b64 	%SPL;
	.reg .pred 	%p<38>;
	.reg .b16 	%rs<42>;
	.reg .b32 	%r<173>;
	.reg .b64 	%rd<89>;

	mov.u64 	%SPL, __local_depot0;
	ld.param.u64 	%rd27, [_Z5crackmPiPm_param_0];
	add.u64 	%rd1, %SPL, 0;
	mov.u32 	%r34, %ctaid.x;
	mov.u32 	%r35, %ntid.x;
	mov.u32 	%r36, %tid.x;
	mad.lo.s32 	%r37, %r34, %r35, %r36;
	cvt.u64.u32 	%rd29, %r37;
	add.s64 	%rd2, %rd27, %rd29;
	mov.b32 	%r38, 1061109567;
	st.local.v4.u32 	[%rd1], {%r38, %r38, %r38, %r38};
	st.local.v4.u32 	[%rd1+16], {%r38, %r38, %r38, %r38};
	st.local.v4.u32 	[%rd1+32], {%r38, %r38, %r38, %r38};
	st.local.v4.u32 	[%rd1+48], {%r38, %r38, %r38, %r38};
	st.local.v4.u32 	[%rd1+64], {%r38, %r38, %r38, %r38};
	st.local.v4.u32 	[%rd1+80], {%r38, %r38, %r38, %r38};
	st.local.v4.u32 	[%rd1+96], {%r38, %r38, %r38, %r38};
	st.local.v4.u32 	[%rd1+112], {%r38, %r38, %r38, %r38};
	st.local.v4.u32 	[%rd1+128], {%r38, %r38, %r38, %r38};
	st.local.v4.u32 	[%rd1+144], {%r38, %r38, %r38, %r38};
	st.local.v4.u32 	[%rd1+160], {%r38, %r38, %r38, %r38};
	st.local.v4.u32 	[%rd1+176], {%r38, %r38, %r38, %r38};
	st.local.v4.u32 	[%rd1+192], {%r38, %r38, %r38, %r38};
	st.local.v4.u32 	[%rd1+208], {%r38, %r38, %r38, %r38};
	st.local.v4.u32 	[%rd1+224], {%r38, %r38, %r38, %r38};
	st.local.v4.u32 	[%rd1+240], {%r38, %r38, %r38, %r38};
	st.local.v4.u32 	[%rd1+256], {%r38, %r38, %r38, %r38};
	st.local.v4.u32 	[%rd1+272], {%r38, %r38, %r38, %r38};
	st.local.v4.u32 	[%rd1+288], {%r38, %r38, %r38, %r38};
	st.local.v4.u32 	[%rd1+304], {%r38, %r38, %r38, %r38};
	st.local.v4.u32 	[%rd1+320], {%r38, %r38, %r38, %r38};
	st.local.v4.u32 	[%rd1+336], {%r38, %r38, %r38, %r38};
	st.local.v4.u32 	[%rd1+352], {%r38, %r38, %r38, %r38};
	st.local.v4.u32 	[%rd1+368], {%r38, %r38, %r38, %r38};
	st.local.v4.u32 	[%rd1+384], {%r38, %r38, %r38, %r38};
	st.local.v4.u32 	[%rd1+400], {%r38, %r38, %r38, %r38};
	st.local.v4.u32 	[%rd1+416], {%r38, %r38, %r38, %r38};
	st.local.v4.u32 	[%rd1+432], {%r38, %r38, %r38, %r38};
	st.local.v4.u32 	[%rd1+448], {%r38, %r38, %r38, %r38};
	st.local.v4.u32 	[%rd1+464], {%r38, %r38, %r38, %r38};
	st.local.v4.u32 	[%rd1+480], {%r38, %r38, %r38, %r38};
	st.local.v4.u32 	[%rd1+496], {%r38, %r38, %r38, %r38};
	st.local.v4.u32 	[%rd1+512], {%r38, %r38, %r38, %r38};
	st.local.v4.u32 	[%rd1+528], {%r38, %r38, %r38, %r38};
	st.local.v4.u32 	[%rd1+544], {%r38, %r38, %r38, %r38};
	st.local.v4.u32 	[%rd1+560], {%r38, %r38, %r38, %r38};
	st.local.v4.u32 	[%rd1+576], {%r38, %r38, %r38, %r38};
	st.local.v4.u32 	[%rd1+592], {%r38, %r38, %r38, %r38};
	st.local.v4.u32 	[%rd1+608], {%r38, %r38, %r38, %r38};
	st.local.v4.u32 	[%rd1+624], {%r38, %r38, %r38, %r38};
	st.local.v4.u32 	[%rd1+640], {%r38, %r38, %r38, %r38};
	st.local.v4.u32 	[%rd1+656], {%r38, %r38, %r38, %r38};
	st.local.v4.u32 	[%rd1+672], {%r38, %r38, %r38, %r38};
	st.local.v4.u32 	[%rd1+688], {%r38, %r38, %r38, %r38};
	st.local.v4.u32 	[%rd1+704], {%r38, %r38, %r38, %r38};
	st.local.v4.u32 	[%rd1+720], {%r38, %r38, %r38, %r38};
	st.local.v4.u32 	[%rd1+736], {%r38, %r38, %r38, %r38};
	st.local.v4.u32 	[%rd1+752], {%r38, %r38, %r38, %r38};
	st.local.v4.u32 	[%rd1+768], {%r38, %r38, %r38, %r38};
	st.local.v4.u32 	[%rd1+784], {%r38, %r38, %r38, %r38};
	st.local.v4.u32 	[%rd1+800], {%r38, %r38, %r38, %r38};
	st.local.v4.u32 	[%rd1+816], {%r38, %r38, %r38, %r38};
	st.local.v4.u32 	[%rd1+832], {%r38, %r38, %r38, %r38};
	st.local.v4.u32 	[%rd1+848], {%r38, %r38, %r38, %r38};
	st.local.v4.u32 	[%rd1+864], {%r38, %r38, %r38, %r38};
	st.local.v4.u32 	[%rd1+880], {%r38, %r38, %r38, %r38};
	st.local.v4.u32 	[%rd1+896], {%r38, %r38, %r38, %r38};
	st.local.v4.u32 	[%rd1+912], {%r38, %r38, %r38, %r38};
	st.local.v4.u32 	[%rd1+928], {%r38, %r38, %r38, %r38};
	st.local.v4.u32 	[%rd1+944], {%r38, %r38, %r38, %r38};
	st.local.v4.u32 	[%rd1+960], {%r38, %r38, %r38, %r38};
	st.local.v4.u32 	[%rd1+976], {%r38, %r38, %r38, %r38};
	st.local.v4.u32 	[%rd1+992], {%r38, %r38, %r38, %r38};
	st.local.v4.u32 	[%rd1+1008], {%r38, %r38, %r38, %r38};
	mov.b16 	%rs41, 0;
	mov.b32 	%r168, 0;
	mov.u64 	%rd88, %rd2;
	bra.uni 	$L__BB0_2;
$L__BB0_1:
	add.s32 	%r168, %r168, 1;
	setp.eq.s32 	%p37, %r168, 10;
	@%p37 bra 	$L__BB0_34;
$L__BB0_2:
	cvt.u32.u16 	%r39, %rs41;
	and.b32  	%r40, %r39, 65532;
	cvt.u64.u32 	%rd30, %r40;
	add.s64 	%rd31, %rd1, %rd30;
	ld.local.u32 	%r41, [%rd31];
	mul.wide.u16 	%r42, %rs41, 8;
	and.b32  	%r43, %r42, 24;
	shr.s32 	%r44, %r41, %r43;
	cvt.s32.s8 	%r45, %r44;
	sub.s32 	%r46, 71, %r45;
	sub.s32 	%r47, 10, %r168;
	mul.lo.s32 	%r48, %r47, 9;
	setp.gt.s32 	%p1, %r46, %r48;
	@%p1 bra 	$L__BB0_34;
	mad.lo.s64 	%rd32, %rd88, 25214903917, 11;
	shr.u64 	%rd33, %rd32, 44;
	cvt.u16.u64 	%rs18, %rd33;
	and.b16  	%rs19, %rs18, 15;
	add.s16 	%rs2, %rs19, 8;
	mad.lo.s64 	%rd4, %rd88, 8602081037417187945, 277363943098;
	and.b64  	%rd88, %rd4, 281474976710655;
	shr.u64 	%rd34, %rd88, 44;
	cvt.u16.u64 	%rs20, %rd34;
	add.s16 	%rs3, %rs20, 8;
	shl.b16 	%rs21, %rs3, 5;
	or.b16  	%rs22, %rs21, %rs2;
	cvt.u32.u16 	%r49, %rs22;
	and.b32  	%r50, %r49, 32764;
	cvt.u64.u32 	%rd35, %r50;
	add.s64 	%rd36, %rd1, %rd35;
	ld.local.u32 	%r51, [%rd36];
	mul.wide.u16 	%r52, %rs22, 8;
	and.b32  	%r53, %r52, 24;
	shr.s32 	%r54, %r51, %r53;
	cvt.u16.u32 	%rs23, %r54;
	shl.b16 	%rs24, %rs23, 8;
	shr.s16 	%rs25, %rs24, 7;
	add.s16 	%rs4, %rs25, 2;
	or.b16  	%rs5, %rs25, 1;
	and.b16  	%rs26, %rs4, %rs5;
	setp.eq.s16 	%p2, %rs26, 0;
	@%p2 bra 	$L__BB0_35;
	cvt.s32.s16 	%r3, %rs4;
	cvt.s32.s16 	%r4, %rs5;
$L__BB0_5:
	mad.lo.s64 	%rd37, %rd88, 25214903917, 11;
	and.b64  	%rd88, %rd37, 281474976710655;
	shr.u64 	%rd38, %rd88, 17;
	cvt.u32.u64 	%r55, %rd38;
	rem.s32 	%r169, %r55, %r3;
	sub.s32 	%r56, %r4, %r169;
	add.s32 	%r57, %r56, %r55;
	setp.lt.s32 	%p3, %r57, 0;
	@%p3 bra 	$L__BB0_5;
$L__BB0_6:
	cvt.u32.u16 	%r8, %rs2;
	cvt.u32.u16 	%r9, %rs3;
	mov.b16 	%rs37, 0;
$L__BB0_7:
	mad.lo.s64 	%rd44, %rd88, 25214903917, 11;
	shr.u64 	%rd45, %rd44, 45;
	cvt.u32.u64 	%r58, %rd45;
	and.b32  	%r59, %r58, 7;
	add.s32 	%r60, %r59, %r8;
	mad.lo.s64 	%rd46, %rd88, 8602081037417187945, 277363943098;
	shr.u64 	%rd47, %rd46, 45;
	cvt.u32.u64 	%r61, %rd47;
	and.b32  	%r62, %r61, 7;
	sub.s32 	%r63, %r60, %r62;
	mad.lo.s64 	%rd48, %rd88, 2360119957213856949, 2389171320405252413;
	shr.u64 	%rd49, %rd48, 46;
	cvt.u32.u64 	%r64, %rd49;
	and.b32  	%r65, %r64, 3;
	add.s32 	%r66, %r65, %r169;
	mad.lo.s64 	%rd50, %rd88, 5985058416696778513, -8542997297661424380;
	shr.u64 	%rd51, %rd50, 46;
	cvt.u32.u64 	%r67, %rd51;
	and.b32  	%r68, %r67, 3;
	sub.s32 	%r10, %r66, %r68;
	mad.lo.s64 	%rd52, %rd88, 8899233814207381565, 1952413064874484415;
	shr.u64 	%rd53, %rd52, 45;
	cvt.u32.u64 	%r69, %rd53;
	and.b32  	%r70, %r69, 7;
	add.s32 	%r71, %r70, %r9;
	mad.lo.s64 	%rd11, %rd88, 3291645168302270457, 7610264652607923550;
	and.b64  	%rd88, %rd11, 281474976710655;
	shr.u64 	%rd54, %rd88, 45;
	cvt.u32.u64 	%r72, %rd54;
	sub.s32 	%r73, %r71, %r72;
	shl.b32 	%r74, %r73, 5;
	add.s32 	%r11, %r74, %r63;
	cvt.u16.u32 	%rs8, %r11;
	cvt.s32.s16 	%r12, %r10;
	and.b32  	%r75, %r11, 4092;
	cvt.u64.u32 	%rd55, %r75;
	add.s64 	%rd13, %rd1, %rd55;
	ld.local.u32 	%r172, [%rd13];
	shl.b32 	%r76, %r11, 3;
	and.b32  	%r14, %r76, 24;
	shr.s32 	%r77, %r172, %r14;
	cvt.s32.s8 	%r15, %r77;
	setp.le.s32 	%p4, %r12, %r15;
	and.b32  	%r16, %r10, 32768;
	setp.eq.s32 	%p5, %r16, 0;
	and.pred  	%p6, %p5, %p4;
	@%p6 bra 	$L__BB0_31;
	mad.lo.s64 	%rd14, %rd11, 25214903917, 11;
	and.b64  	%rd88, %rd14, 281474976710655;
	shr.u64 	%rd56, %rd88, 17;
	cvt.u32.u64 	%r78, %rd56;
	mul.hi.u32 	%r79, %r78, 1431655766;
	mul.lo.s32 	%r80, %r79, 3;
	sub.s32 	%r17, %r78, %r80;
	cvt.u16.u32 	%rs28, %r17;
	add.s16 	%rs9, %rs28, 1;
	cvt.u32.u16 	%r18, %rs9;
	and.b32  	%r81, %r17, %r18;
	setp.eq.s32 	%p7, %r81, 0;
	@%p7 bra 	$L__BB0_9;
	bra.uni 	$L__BB0_10;
$L__BB0_9:
	mad.lo.s64 	%rd59, %rd14, 25214903917, 11;
	and.b64  	%rd88, %rd59, 281474976710655;
	cvt.u64.u16 	%rd60, %rs9;
	shr.u64 	%rd61, %rd88, 17;
	mul.lo.s64 	%rd62, %rd61, %rd60;
	shr.u64 	%rd63, %rd62, 31;
	cvt.u32.u64 	%r170, %rd63;
	bra.uni 	$L__BB0_11;
$L__BB0_10:
	mad.lo.s64 	%rd57, %rd88, 25214903917, 11;
	and.b64  	%rd88, %rd57, 281474976710655;
	shr.u64 	%rd58, %rd88, 17;
	cvt.u32.u64 	%r82, %rd58;
	rem.u32 	%r170, %r82, %r18;
	sub.s32 	%r83, %r17, %r170;
	add.s32 	%r84, %r83, %r82;
	setp.lt.s32 	%p8, %r84, 0;
	@%p8 bra 	$L__BB0_10;
$L__BB0_11:
	add.s32 	%r85, %r12, -1;
	setp.ne.s32 	%p9, %r16, 0;
	and.b32  	%r22, %r10, 32767;
	add.s32 	%r86, %r11, 1;
	and.b32  	%r87, %r86, 8188;
	cvt.u64.u32 	%rd64, %r87;
	add.s64 	%rd20, %rd1, %rd64;
	shl.b32 	%r88, %r86, 3;
	and.b32  	%r23, %r88, 24;
	add.s32 	%r89, %r11, -32;
	and.b32  	%r90, %r89, -4;
	cvt.u64.u32 	%rd65, %r90;
	add.s64 	%rd21, %rd1, %rd65;
	shl.b32 	%r91, %r89, 3;
	and.b32  	%r24, %r91, 24;
	add.s32 	%r92, %r11, -1;
	and.b32  	%r93, %r92, -4;
	cvt.u64.u32 	%rd66, %r93;
	add.s64 	%rd22, %rd1, %rd66;
	shl.b32 	%r94, %r92, 3;
	and.b32  	%r25, %r94, 24;
	add.s32 	%r95, %r11, 32;
	and.b32  	%r96, %r95, 8188;
	cvt.u64.u32 	%rd67, %r96;
	add.s64 	%rd23, %rd1, %rd67;
	shl.b32 	%r97, %r95, 3;
	and.b32  	%r26, %r97, 24;
	mov.b32 	%r98, 1;
	shl.b32 	%r27, %r98, %r14;
	setp.gt.s32 	%p10, %r85, %r15;
	or.pred  	%p11, %p9, %p10;
	@%p11 bra 	$L__BB0_17;
	ld.local.u32 	%r99, [%rd20];
	shr.s32 	%r100, %r99, %r23;
	cvt.s32.s8 	%r101, %r100;
	setp.le.s32 	%p12, %r22, %r101;
	@%p12 bra 	$L__BB0_17;
	ld.local.u32 	%r102, [%rd21];
	shr.s32 	%r103, %r102, %r24;
	cvt.s32.s8 	%r104, %r103;
	setp.le.s32 	%p13, %r22, %r104;
	@%p13 bra 	$L__BB0_17;
	ld.local.u32 	%r105, [%rd22];
	shr.s32 	%r106, %r105, %r25;
	cvt.s32.s8 	%r107, %r106;
	setp.le.s32 	%p14, %r22, %r107;
	@%p14 bra 	$L__BB0_17;
	ld.local.u32 	%r108, [%rd23];
	shr.s32 	%r109, %r108, %r26;
	cvt.s32.s8 	%r110, %r109;
	setp.le.s32 	%p15, %r22, %r110;
	@%p15 bra 	$L__BB0_17;
	add.s32 	%r172, %r172, %r27;
	st.local.u32 	[%rd13], %r172;
	cvt.u32.u16 	%r111, %rs41;
	and.b32  	%r112, %r111, 65532;
	cvt.u64.u32 	%rd68, %r112;
	add.s64 	%rd69, %rd1, %rd68;
	ld.local.u32 	%r113, [%rd69];
	mul.wide.u16 	%r114, %rs41, 8;
	and.b32  	%r115, %r114, 24;
	shr.s32 	%r116, %r113, %r115;
	cvt.s8.s32 	%rs29, %r116;
	shr.s32 	%r117, %r172, %r14;
	cvt.s8.s32 	%rs30, %r117;
	setp.lt.s16 	%p16, %rs29, %rs30;
	selp.b16 	%rs41, %rs8, %rs41, %p16;
$L__BB0_17:
	setp.eq.s32 	%p17, %r170, 0;
	@%p17 bra 	$L__BB0_31;
	shr.s32 	%r118, %r172, %r14;
	cvt.s32.s8 	%r119, %r118;
	setp.gt.s32 	%p19, %r12, %r119;
	or.pred  	%p20, %p9, %p19;
	@%p20 bra 	$L__BB0_24;
	ld.local.u32 	%r120, [%rd20];
	shr.s32 	%r121, %r120, %r23;
	cvt.s32.s8 	%r122, %r121;
	setp.lt.s32 	%p21, %r22, %r122;
	@%p21 bra 	$L__BB0_24;
	ld.local.u32 	%r123, [%rd21];
	shr.s32 	%r124, %r123, %r24;
	cvt.s32.s8 	%r125, %r124;
	setp.lt.s32 	%p22, %r22, %r125;
	@%p22 bra 	$L__BB0_24;
	ld.local.u32 	%r126, [%rd22];
	shr.s32 	%r127, %r126, %r25;
	cvt.s32.s8 	%r128, %r127;
	setp.lt.s32 	%p23, %r22, %r128;
	@%p23 bra 	$L__BB0_24;
	ld.local.u32 	%r129, [%rd23];
	shr.s32 	%r130, %r129, %r26;
	cvt.s32.s8 	%r131, %r130;
	setp.lt.s32 	%p24, %r22, %r131;
	@%p24 bra 	$L__BB0_24;
	add.s32 	%r172, %r172, %r27;
	st.local.u32 	[%rd13], %r172;
	cvt.u32.u16 	%r132, %rs41;
	and.b32  	%r133, %r132, 65532;
	cvt.u64.u32 	%rd70, %r133;
	add.s64 	%rd71, %rd1, %rd70;
	ld.local.u32 	%r134, [%rd71];
	mul.wide.u16 	%r135, %rs41, 8;
	and.b32  	%r136, %r135, 24;
	shr.s32 	%r137, %r134, %r136;
	cvt.s8.s32 	%rs31, %r137;
	shr.s32 	%r138, %r172, %r14;
	cvt.s8.s32 	%rs32, %r138;
	setp.lt.s16 	%p25, %rs31, %rs32;
	selp.b16 	%rs41, %rs8, %rs41, %p25;
$L__BB0_24:
	setp.eq.s32 	%p26, %r170, 1;
	@%p26 bra 	$L__BB0_31;
	shr.s32 	%r139, %r172, %r14;
	cvt.s32.s8 	%r140, %r139;
	setp.ge.s32 	%p28, %r12, %r140;
	or.pred  	%p29, %p9, %p28;
	@%p29 bra 	$L__BB0_31;
	add.s32 	%r32, %r22, 2;
	ld.local.u32 	%r141, [%rd20];
	shr.s32 	%r142, %r141, %r23;
	cvt.s32.s8 	%r143, %r142;
	setp.le.s32 	%p30, %r32, %r143;
	@%p30 bra 	$L__BB0_31;
	ld.local.u32 	%r144, [%rd21];
	shr.s32 	%r145, %r144, %r24;
	cvt.s32.s8 	%r146, %r145;
	setp.le.s32 	%p31, %r32, %r146;
	@%p31 bra 	$L__BB0_31;
	ld.local.u32 	%r147, [%rd22];
	shr.s32 	%r148, %r147, %r25;
	cvt.s32.s8 	%r149, %r148;
	setp.le.s32 	%p32, %r32, %r149;
	@%p32 bra 	$L__BB0_31;
	ld.local.u32 	%r150, [%rd23];
	shr.s32 	%r151, %r150, %r26;
	cvt.s32.s8 	%r152, %r151;
	setp.le.s32 	%p33, %r32, %r152;
	@%p33 bra 	$L__BB0_31;
	add.s32 	%r153, %r172, %r27;
	st.local.u32 	[%rd13], %r153;
	cvt.u32.u16 	%r154, %rs41;
	and.b32  	%r155, %r154, 65532;
	cvt.u64.u32 	%rd72, %r155;
	add.s64 	%rd73, %rd1, %rd72;
	ld.local.u32 	%r156, [%rd73];
	mul.wide.u16 	%r157, %rs41, 8;
	and.b32  	%r158, %r157, 24;
	shr.s32 	%r159, %r156, %r158;
	cvt.s8.s32 	%rs33, %r159;
	shr.s32 	%r160, %r153, %r14;
	cvt.s8.s32 	%rs34, %r160;
	setp.lt.s16 	%p34, %rs33, %rs34;
	selp.b16 	%rs41, %rs8, %rs41, %p34;
$L__BB0_31:
	add.s16 	%rs37, %rs37, 1;
	setp.ne.s16 	%p35, %rs37, 10;
	@%p35 bra 	$L__BB0_7;
	cvt.u32.u16 	%r161, %rs41;
	and.b32  	%r162, %r161, 65532;
	cvt.u64.u32 	%rd74, %r162;
	add.s64 	%rd75, %rd1, %rd74;
	ld.local.u32 	%r163, [%rd75];
	mul.wide.u16 	%r164, %rs41, 8;
	and.b32  	%r165, %r164, 24;
	shr.s32 	%r166, %r163, %r165;
	cvt.s8.s32 	%rs35, %r166;
	setp.lt.s16 	%p36, %rs35, 71;
	@%p36 bra 	$L__BB0_1;
	ld.param.u64 	%rd81, [_Z5crackmPiPm_param_2];
	ld.param.u64 	%rd80, [_Z5crackmPiPm_param_1];
	cvta.to.global.u64 	%rd76, %rd80;
	atom.global.add.u32 	%r167, [%rd76], 1;
	cvta.to.global.u64 	%rd77, %rd81;
	mul.wide.s32 	%rd78, %r167, 8;
	add.s64 	%rd79, %rd77, %rd78;
	st.global.u64 	[%rd79], %rd2;
$L__BB0_34:
	ret;
$L__BB0_35:
	mad.lo.s64 	%rd39, %rd4, 25214903917, 11;
	and.b64  	%rd88, %rd39, 281474976710655;
	cvt.s64.s16 	%rd40, %rs4;
	shr.u64 	%rd41, %rd88, 17;
	mul.lo.s64 	%rd42, %rd41, %rd40;
	shr.u64 	%rd43, %rd42, 31;
	cvt.u32.u64 	%r169, %rd43;
	bra.uni 	$L__BB0_6;

}


// ===== COMPILED SASS (sm_100) =====

	.target	sm_100

	.elftype	@"ET_EXEC"


//--------------------- .note.nv.tkinfo           --------------------------
	.section	.note.nv.tkinfo,"",@"SHT_NOTE"
	.sectionflags	@"SHF_NOTE_NV_TKINFO"
	.tkinfo
        /*0018*/ 	.word	0x00000002
        /*0030*/ 	.string	""
        /*0030*/ 	.string	"ptxas"
        /*0030*/ 	.string	"Cuda compilation tools, release 13.0, V13.0.88"
        /*0030*/ 	.string	"Build cuda_13.0.r13.0/compiler.36424714_0"
        /*0030*/ 	.string	"-arch sm_100 -m 64 "



//--------------------- .note.nv.cuinfo           --------------------------
	.section	.note.nv.cuinfo,"",@"SHT_NOTE"
	.sectionflags	@"SHF_NOTE_NV_CUINFO"
        /*0018*/ 	.short	0x0002
        /*001a*/ 	.short	0x0064
        /*001c*/ 	.short	0x0082
	.zero		2


//--------------------- .nv.info                  --------------------------
	.section	.nv.info,"",@"SHT_CUDA_INFO"
	.align	4


	//----- nvinfo : EIATTR_REGCOUNT
	.align		4
        /*0000*/ 	.byte	0x04, 0x2f
        /*0002*/ 	.short	(.L_1 - .L_0)
	.align		4
.L_0:
        /*0004*/ 	.word	index@(_Z5crackmPiPm)
        /*0008*/ 	.word	0x00000020


	//----- nvinfo : EIATTR_FRAME_SIZE
	.align		4
.L_1:
        /*000c*/ 	.byte	0x04, 0x11
        /*000e*/ 	.short	(.L_3 - .L_2)
	.align		4
.L_2:
        /*0010*/ 	.word	index@(_Z5crackmPiPm)
        /*0014*/ 	.word	0x00000400


	//----- nvinfo : EIATTR_MIN_STACK_SIZE
	.align		4
.L_3:
        /*0018*/ 	.byte	0x04, 0x12
        /*001a*/ 	.short	(.L_5 - .L_4)
	.align		4
.L_4:
        /*001c*/ 	.word	index@(_Z5crackmPiPm)
        /*0020*/ 	.word	0x00000400
.L_5:


//--------------------- .nv.compat                --------------------------
	.section	.nv.compat,"",@"SHT_CUDA_COMPAT_INFO"
	.align	4
        /*0000*/ 	.byte	0x02, 0x09, 0x00, 0x00, 0x02, 0x02, 0x01, 0x00, 0x02, 0x05, 0x05, 0x00, 0x03, 0x07, 0x01, 0x01
        /*0010*/ 	.byte	0x02, 0x03, 0x00, 0x00, 0x02, 0x06, 0x01, 0x00, 0x04, 0x0b, 0x08, 0x00, 0x09, 0x00, 0x00, 0x00
        /*0020*/ 	.byte	0x00, 0x00, 0x00, 0x00


//--------------------- .nv.info._Z5crackmPiPm    --------------------------
	.section	.nv.info._Z5crackmPiPm,"",@"SHT_CUDA_INFO"
	.sectionflags	@""
	.align	4


	//----- nvinfo : EIATTR_CUDA_API_VERSION
	.align		4
        /*0000*/ 	.byte	0x04, 0x37
        /*0002*/ 	.short	(.L_7 - .L_6)
.L_6:
        /*0004*/ 	.word	0x00000082


	//----- nvinfo : EIATTR_KPARAM_INFO
	.align		4
.L_7:
        /*0008*/ 	.byte	0x04, 0x17
        /*000a*/ 	.short	(.L_9 - .L_8)
.L_8:
        /*000c*/ 	.word	0x00000000
        /*0010*/ 	.short	0x0002
        /*0012*/ 	.short	0x0010
        /*0014*/ 	.byte	0x00, 0xf5, 0x21, 0x00


	//----- nvinfo : EIATTR_KPARAM_INFO
	.align		4
.L_9:
        /*0018*/ 	.byte	0x04, 0x17
        /*001a*/ 	.short	(.L_11 - .L_10)
.L_10:
        /*001c*/ 	.word	0x00000000
        /*0020*/ 	.short	0x0001
        /*0022*/ 	.short	0x0008
        /*0024*/ 	.byte	0x00, 0xf5, 0x21, 0x00


	//----- nvinfo : EIATTR_KPARAM_INFO
	.align		4
.L_11:
        /*0028*/ 	.byte	0x04, 0x17
        /*002a*/ 	.short	(.L_13 - .L_12)
.L_12:
        /*002c*/ 	.word	0x00000000
        /*0030*/ 	.short	0x0000
        /*0032*/ 	.short	0x0000
        /*0034*/ 	.byte	0x00, 0xf0, 0x21, 0x00


	//----- nvinfo : EIATTR_SPARSE_MMA_MASK
	.align		4
.L_13:
        /*0038*/ 	.byte	0x03, 0x50
        /*003a*/ 	.short	0x0000


	//----- nvinfo : EIATTR_MAXREG_COUNT
	.align		4
        /*003c*/ 	.byte	0x03, 0x1b
        /*003e*/ 	.short	0x00ff


	//----- nvinfo : EIATTR_MERCURY_ISA_VERSION
	.align		4
        /*0040*/ 	.byte	0x03, 0x5f
        /*0042*/ 	.short	0x0101


	//----- nvinfo : EIATTR_INT_WARP_WIDE_INSTR_OFFSETS
	.align		4
        /*0044*/ 	.byte	0x04, 0x31
        /*0046*/ 	.short	(.L_15 - .L_14)


	//   ....[0]....
.L_14:
        /*0048*/ 	.word	0x00001db0


	//   ....[1]....
        /*004c*/ 	.word	0x00001e60


	//----- nvinfo : EIATTR_VRC_CTA_INIT_COUNT
	.align		4
.L_15:
        /*0050*/ 	.byte	0x02, 0x4a
	.zero		1
	.zero		1


	//----- nvinfo : EIATTR_EXIT_INSTR_OFFSETS
	.align		4
        /*0054*/ 	.byte	0x04, 0x1c
        /*0056*/ 	.short	(.L_17 - .L_16)


	//   ....[0]....
.L_16:
        /*0058*/ 	.word	0x00000510


	//   ....[1]....
        /*005c*/ 	.word	0x00001d30


	//   ....[2]....
        /*0060*/ 	.word	0x00001d90


	//   ....[3]....
        /*0064*/ 	.word	0x00001ea0


	//----- nvinfo : EIATTR_CRS_STACK_SIZE
	.align		4
.L_17:
        /*0068*/ 	.byte	0x04, 0x1e
        /*006a*/ 	.short	(.L_19 - .L_18)
.L_18:
        /*006c*/ 	.word	0x00000000


	//----- nvinfo : EIATTR_CBANK_PARAM_SIZE
	.align		4
.L_19:
        /*0070*/ 	.byte	0x03, 0x19
        /*0072*/ 	.short	0x0018


	//----- nvinfo : EIATTR_PARAM_CBANK
	.align		4
        /*0074*/ 	.byte	0x04, 0x0a
        /*0076*/ 	.short	(.L_21 - .L_20)
	.align		4
.L_20:
        /*0078*/ 	.word	index@(.nv.constant0._Z5crackmPiPm)
        /*007c*/ 	.short	0x0380
        /*007e*/ 	.short	0x0018


	//----- nvinfo : EIATTR_SW_WAR
	.align		4
.L_21:
        /*0080*/ 	.byte	0x04, 0x36
        /*0082*/ 	.short	(.L_23 - .L_22)
.L_22:
        /*0084*/ 	.word	0x00000008
.L_23:


//--------------------- .nv.callgraph             --------------------------
	.section	.nv.callgraph,"",@"SHT_CUDA_CALLGRAPH"
	.align	4
	.sectionentsize	8
	.align		4
        /*0000*/ 	.word	0x00000000
	.align		4
        /*0004*/ 	.word	0xffffffff
	.align		4
        /*0008*/ 	.word	0x00000000
	.align		4
        /*000c*/ 	.word	0xfffffffe
	.align		4
        /*0010*/ 	.word	0x00000000
	.align		4
        /*0014*/ 	.word	0xfffffffd
	.align		4
        /*0018*/ 	.word	0x00000000
	.align		4
        /*001c*/ 	.word	0xfffffffc


//--------------------- .text._Z5crackmPiPm       --------------------------
	.section	.text._Z5crackmPiPm,"ax",@progbits
	.align	128
        .global         _Z5crackmPiPm
        .type           _Z5crackmPiPm,@function
        .size           _Z5crackmPiPm,(.L_x_20 - _Z5crackmPiPm)
        .other          _Z5crackmPiPm,@"STO_CUDA_ENTRY STV_DEFAULT"
_Z5crackmPiPm:
.text._Z5crackmPiPm:
[----:B------:R-:W0:Y:S02]  /*0000*/  LDC R1, c[0x0][0x37c] ;  /* 0x0000df00ff017b82 */ /* 0x000e240000000800 */
[----:B0-----:R-:W-:Y:S02]  /*0010*/  VIADD R1, R1, 0xfffffc00 ;  /* 0xfffffc0001017836 */ /* 0x001fe40000000000 */
[----:B------:R-:W-:Y:S02]  /*0020*/  IMAD.MOV.U32 R4, RZ, RZ, 0x3f3f3f3f ;  /* 0x3f3f3f3fff047424 */ /* 0x000fe400078e00ff */
[----:B------:R-:W-:Y:S02]  /*0030*/  IMAD.MOV.U32 R5, RZ, RZ, 0x3f3f3f3f ;  /* 0x3f3f3f3fff057424 */ /* 0x000fe400078e00ff */
[----:B------:R-:W-:Y:S02]  /*0040*/  IMAD.MOV.U32 R6, RZ, RZ, 0x3f3f3f3f ;  /* 0x3f3f3f3fff067424 */ /* 0x000fe400078e00ff */
[----:B------:R-:W-:Y:S01]  /*0050*/  IMAD.MOV.U32 R7, RZ, RZ, 0x3f3f3f3f ;  /* 0x3f3f3f3fff077424 */ /* 0x000fe200078e00ff */
[----:B------:R-:W0:Y:S01]  /*0060*/  S2R R3, SR_TID.X ;  /* 0x0000000000037919 */ /* 0x000e220000002100 */
[----:B------:R-:W0:Y:S01]  /*0070*/  S2UR UR4, SR_CTAID.X ;  /* 0x00000000000479c3 */ /* 0x000e220000002500 */
[----:B------:R-:W1:Y:S02]  /*0080*/  LDCU.64 UR6, c[0x0][0x380] ;  /* 0x00007000ff0677ac */ /* 0x000e640008000a00 */
[----:B------:R2:W-:Y:S04]  /*0090*/  STL.128 [R1], R4 ;  /* 0x0000000401007387 */ /* 0x0005e80000100c00 */
[----:B------:R-:W3:Y:S01]  /*00a0*/  LDL R0, [R1] ;  /* 0x0000000001007983 */ /* 0x000ee20000100800 */
[----:B------:R-:W0:Y:S03]  /*00b0*/  LDC R2, c[0x0][0x360] ;  /* 0x0000d800ff027b82 */ /* 0x000e260000000800 */
[----:B------:R2:W-:Y:S04]  /*00c0*/  STL.128 [R1+0x10], R4 ;  /* 0x0000100401007387 */ /* 0x0005e80000100c00 */
[----:B------:R2:W-:Y:S04]  /*00d0*/  STL.128 [R1+0x20], R4 ;  /* 0x0000200401007387 */ /* 0x0005e80000100c00 */
[----:B------:R2:W-:Y:S04]  /*00e0*/  STL.128 [R1+0x30], R4 ;  /* 0x0000300401007387 */ /* 0x0005e80000100c00 */
[----:B------:R2:W-:Y:S04]  /*00f0*/  STL.128 [R1+0x40], R4 ;  /* 0x0000400401007387 */ /* 0x0005e80000100c00 */
[----:B------:R2:W-:Y:S04]  /*0100*/  STL.128 [R1+0x50], R4 ;  /* 0x0000500401007387 */ /* 0x0005e80000100c00 */
[----:B------:R2:W-:Y:S01]  /*0110*/  STL.128 [R1+0x60], R4 ;  /* 0x0000600401007387 */ /* 0x0005e20000100c00 */
[----:B0-----:R-:W-:-:S03]  /*0120*/  IMAD R2, R2, UR4, R3 ;  /* 0x0000000402027c24 */ /* 0x001fc6000f8e0203 */
[----:B------:R2:W-:Y:S02]  /*0130*/  STL.128 [R1+0x70], R4 ;  /* 0x0000700401007387 */ /* 0x0005e40000100c00 */
[----:B-1----:R-:W-:Y:S02]  /*0140*/  IADD3 R2, P1, PT, R2, UR6, RZ ;  /* 0x0000000602027c10 */ /* 0x002fe4000ff3e0ff */
[----:B------:R2:W-:Y:S03]  /*0150*/  STL.128 [R1+0x80], R4 ;  /* 0x0000800401007387 */ /* 0x0005e60000100c00 */
[----:B------:R-:W-:Y:S01]  /*0160*/  IMAD.X R3, RZ, RZ, UR7, P1 ;  /* 0x00000007ff037e24 */ /* 0x000fe200088e06ff */
[----:B------:R2:W-:Y:S04]  /*0170*/  STL.128 [R1+0x90], R4 ;  /* 0x0000900401007387 */ /* 0x0005e80000100c00 */
        /* <DEDUP_REMOVED lines=53> */
[----:B------:R2:W-:Y:S01]  /*04d0*/  STL.128 [R1+0x3f0], R4 ;  /* 0x0003f00401007387 */ /* 0x0005e20000100c00 */
[----:B---3--:R-:W-:-:S04]  /*04e0*/  PRMT R0, R0, 0x8880, RZ ;  /* 0x0000888000007816 */ /* 0x008fc800000000ff */
[----:B------:R-:W-:-:S04]  /*04f0*/  IADD3 R0, PT, PT, -R0, 0x47, RZ ;  /* 0x0000004700007810 */ /* 0x000fc80007ffe1ff */
[----:B------:R-:W-:-:S13]  /*0500*/  ISETP.GT.AND P0, PT, R0, 0x5a, PT ;  /* 0x0000005a0000780c */ /* 0x000fda0003f04270 */
[----:B--2---:R-:W-:Y:S05]  /*0510*/  @P0 EXIT ;  /* 0x000000000000094d */ /* 0x004fea0003800000 */
[----:B------:R-:W-:Y:S01]  /*0520*/  PRMT R0, RZ, 0x7610, R0 ;  /* 0x00007610ff007816 */ /* 0x000fe20000000000 */
[----:B------:R-:W-:Y:S02]  /*0530*/  IMAD.MOV.U32 R4, RZ, RZ, RZ ;  /* 0x000000ffff047224 */ /* 0x000fe400078e00ff */
[----:B------:R-:W-:Y:S02]  /*0540*/  IMAD.MOV.U32 R18, RZ, RZ, R2 ;  /* 0x000000ffff127224 */ /* 0x000fe400078e0002 */
[----:B------:R-:W-:-:S07]  /*0550*/  IMAD.MOV.U32 R19, RZ, RZ, R3 ;  /* 0x000000ffff137224 */ /* 0x000fce00078e0003 */
.L_x_18:
[C---:B------:R-:W-:Y:S02]  /*0560*/  IMAD R5, R19.reuse, -0x21131993, RZ ;  /* 0xdeece66d13057824 */ /* 0x040fe400078e02ff */
[----:B------:R-:W-:Y:S02]  /*0570*/  IMAD.MOV.U32 R10, RZ, RZ, 0xb ;  /* 0x0000000bff0a7424 */ /* 0x000fe400078e00ff */
[----:B------:R-:W-:Y:S02]  /*0580*/  IMAD.MOV.U32 R11, RZ, RZ, 0x0 ;  /* 0x00000000ff0b7424 */ /* 0x000fe400078e00ff */
[----:B------:R-:W-:Y:S02]  /*0590*/  IMAD R6, R18, 0x5, R5 ;  /* 0x0000000512067824 */ /* 0x000fe400078e0205 */
[----:B------:R-:W-:Y:S02]  /*05a0*/  IMAD R7, R19, -0x4b9ff597, RZ ;  /* 0xb4600a6913077824 */ /* 0x000fe400078e02ff */
[----:B------:R-:W-:-:S02]  /*05b0*/  IMAD.MOV.U32 R12, RZ, RZ, -0x6bd21946 ;  /* 0x942de6baff0c7424 */ /* 0x000fc400078e00ff */
[----:B------:R-:W-:Y:S02]  /*05c0*/  IMAD.MOV.U32 R13, RZ, RZ, 0x40 ;  /* 0x00000040ff0d7424 */ /* 0x000fe400078e00ff */
[----:B------:R-:W-:-:S04]  /*05d0*/  IMAD.HI.U32 R5, R18, -0x21131993, R10 ;  /* 0xdeece66d12057827 */ /* 0x000fc800078e000a */
[C---:B------:R-:W-:Y:S02]  /*05e0*/  IMAD R7, R18.reuse, 0x7760bb20, R7 ;  /* 0x7760bb2012077824 */ /* 0x040fe400078e0207 */
[----:B------:R-:W-:-:S04]  /*05f0*/  IMAD.WIDE.U32 R12, R18, -0x4b9ff597, R12 ;  /* 0xb4600a69120c7825 */ /* 0x000fc800078e000c */
[----:B------:R-:W-:Y:S02]  /*0600*/  IMAD.IADD R5, R5, 0x1, R6 ;  /* 0x0000000105057824 */ /* 0x000fe400078e0206 */
[----:B------:R-:W-:-:S03]  /*0610*/  IMAD.IADD R7, R13, 0x1, R7 ;  /* 0x000000010d077824 */ /* 0x000fc600078e0207 */
[----:B------:R-:W-:Y:S02]  /*0620*/  SHF.R.U32.HI R5, RZ, 0xc, R5 ;  /* 0x0000000cff057819 */ /* 0x000fe40000011605 */
[----:B------:R-:W-:Y:S02]  /*0630*/  LOP3.LUT R19, R7, 0xffff, RZ, 0xc0, !PT ;  /* 0x0000ffff07137812 */ /* 0x000fe400078ec0ff */
[----:B------:R-:W-:Y:S02]  /*0640*/  LOP3.LUT R5, R5, 0xf, RZ, 0xc0, !PT ;  /* 0x0000000f05057812 */ /* 0x000fe400078ec0ff */
[----:B------:R-:W-:-:S03]  /*0650*/  LEA.HI R8, R19, 0x8, RZ, 0x14 ;  /* 0x0000000813087811 */ /* 0x000fc600078fa0ff */
[----:B------:R-:W-:-:S04]  /*0660*/  VIADD R5, R5, 0x8 ;  /* 0x0000000805057836 */ /* 0x000fc80000000000 */
[----:B------:R-:W-:-:S05]  /*0670*/  IMAD R6, R8, 0x20, R5 ;  /* 0x0000002008067824 */ /* 0x000fca00078e0205 */
[----:B------:R-:W-:-:S04]  /*0680*/  LOP3.LUT R9, R6, 0xffff, RZ, 0xc0, !PT ;  /* 0x0000ffff06097812 */ /* 0x000fc800078ec0ff */
[----:B------:R-:W-:-:S05]  /*0690*/  LOP3.LUT R6, R9, 0x7ffc, RZ, 0xc0, !PT ;  /* 0x00007ffc09067812 */ /* 0x000fca00078ec0ff */
[----:B------:R-:W-:-:S05]  /*06a0*/  IMAD.IADD R14, R1, 0x1, R6 ;  /* 0x00000001010e7824 */ /* 0x000fca00078e0206 */
[----:B------:R-:W2:Y:S01]  /*06b0*/  LDL R6, [R14] ;  /* 0x000000000e067983 */ /* 0x000ea20000100800 */
[----:B------:R-:W-:Y:S01]  /*06c0*/  IMAD.SHL.U32 R9, R9, 0x8, RZ ;  /* 0x0000000809097824 */ /* 0x000fe200078e00ff */
[----:B------:R-:W-:Y:S01]  /*06d0*/  BSSY.RECONVERGENT B0, `(.L_x_0) ;  /* 0x0000044000007945 */ /* 0x000fe20003800200 */
[----:B------:R-:W-:-:S03]  /*06e0*/  IMAD.MOV.U32 R18, RZ, RZ, R12 ;  /* 0x000000ffff127224 */ /* 0x000fc600078e000c */
[----:B------:R-:W-:-:S04]  /*06f0*/  LOP3.LUT R9, R9, 0x18, RZ, 0xc0, !PT ;  /* 0x0000001809097812 */ /* 0x000fc800078ec0ff */
[----:B--2---:R-:W-:-:S05]  /*0700*/  SHF.R.S32.HI R6, RZ, R9, R6 ;  /* 0x00000009ff067219 */ /* 0x004fca0000011406 */
[----:B------:R-:W-:-:S05]  /*0710*/  IMAD.SHL.U32 R6, R6, 0x100, RZ ;  /* 0x0000010006067824 */ /* 0x000fca00078e00ff */
[----:B------:R-:W-:-:S04]  /*0720*/  PRMT R6, R6, 0x9910, RZ ;  /* 0x0000991006067816 */ /* 0x000fc800000000ff */
[----:B------:R-:W-:-:S04]  /*0730*/  SHF.R.S32.HI R6, RZ, 0x7, R6 ;  /* 0x00000007ff067819 */ /* 0x000fc80000011406 */
[C---:B------:R-:W-:Y:S01]  /*0740*/  LOP3.LUT R16, R6.reuse, 0x1, RZ, 0xfc, !PT ;  /* 0x0000000106107812 */ /* 0x040fe200078efcff */
[----:B------:R-:W-:-:S05]  /*0750*/  VIADD R9, R6, 0x2 ;  /* 0x0000000206097836 */ /* 0x000fca0000000000 */
[----:B------:R-:W-:-:S04]  /*0760*/  LOP3.LUT R6, R9, R16, RZ, 0xc0, !PT ;  /* 0x0000001009067212 */ /* 0x000fc800078ec0ff */
[----:B------:R-:W-:-:S04]  /*0770*/  PRMT R6, R6, 0x9910, RZ ;  /* 0x0000991006067816 */ /* 0x000fc800000000ff */
[----:B------:R-:W-:-:S13]  /*0780*/  ISETP.NE.AND P0, PT, R6, RZ, PT ;  /* 0x000000ff0600720c */ /* 0x000fda0003f05270 */
[----:B------:R-:W-:Y:S05]  /*0790*/  @P0 BRA `(.L_x_1) ;  /* 0x00000000003c0947 */ /* 0x000fea0003800000 */
[----:B------:R-:W-:Y:S01]  /*07a0*/  IMAD R7, R7, -0x21131993, RZ ;  /* 0xdeece66d07077824 */ /* 0x000fe200078e02ff */
[----:B------:R-:W-:Y:S01]  /*07b0*/  PRMT R6, R9, 0x9910, RZ ;  /* 0x0000991009067816 */ /* 0x000fe200000000ff */
[----:B------:R-:W-:-:S03]  /*07c0*/  IMAD.WIDE.U32 R18, R12, -0x21131993, R10 ;  /* 0xdeece66d0c127825 */ /* 0x000fc600078e000a */
[----:B------:R-:W-:Y:S01]  /*07d0*/  SHF.R.S32.HI R9, RZ, 0x1f, R6 ;  /* 0x0000001fff097819 */ /* 0x000fe20000011406 */
[----:B------:R-:W-:-:S04]  /*07e0*/  IMAD R7, R12, 0x5, R7 ;  /* 0x000000050c077824 */ /* 0x000fc800078e0207 */
[----:B------:R-:W-:-:S05]  /*07f0*/  IMAD.IADD R19, R19, 0x1, R7 ;  /* 0x0000000113137824 */ /* 0x000fca00078e0207 */
[----:B------:R-:W-:-:S04]  /*0800*/  LOP3.LUT R19, R19, 0xffff, RZ, 0xc0, !PT ;  /* 0x0000ffff13137812 */ /* 0x000fc800078ec0ff */
[--C-:B------:R-:W-:Y:S02]  /*0810*/  SHF.R.U32.HI R7, RZ, 0x11, R19.reuse ;  /* 0x00000011ff077819 */ /* 0x100fe40000011613 */
[----:B------:R-:W-:-:S03]  /*0820*/  SHF.R.U64 R10, R18, 0x11, R19 ;  /* 0x00000011120a7819 */ /* 0x000fc60000001213 */
[-C--:B------:R-:W-:Y:S02]  /*0830*/  IMAD R11, R7, R6.reuse, RZ ;  /* 0x00000006070b7224 */ /* 0x080fe400078e02ff */
[----:B------:R-:W-:-:S04]  /*0840*/  IMAD.WIDE.U32 R6, R10, R6, RZ ;  /* 0x000000060a067225 */ /* 0x000fc800078e00ff */
[----:B------:R-:W-:-:S04]  /*0850*/  IMAD R9, R9, R10, R11 ;  /* 0x0000000a09097224 */ /* 0x000fc800078e020b */
[----:B------:R-:W-:-:S05]  /*0860*/  IMAD.IADD R7, R7, 0x1, R9 ;  /* 0x0000000107077824 */ /* 0x000fca00078e0209 */
[----:B------:R-:W-:Y:S01]  /*0870*/  SHF.R.U64 R6, R6, 0x1f, R7 ;  /* 0x0000001f06067819 */ /* 0x000fe20000001207 */
[----:B------:R-:W-:Y:S06]  /*0880*/  BRA `(.L_x_2) ;  /* 0x0000000000a07947 */ /* 0x000fec0003800000 */
.L_x_1:
[----:B------:R-:W-:Y:S01]  /*0890*/  PRMT R6, R9, 0x9910, RZ ;  /* 0x0000991009067816 */ /* 0x000fe200000000ff */
[----:B------:R-:W-:Y:S01]  /*08a0*/  BSSY.RECONVERGENT B1, `(.L_x_3) ;  /* 0x0000025000017945 */ /* 0x000fe20003800200 */
[----:B------:R-:W-:Y:S02]  /*08b0*/  PRMT R9, R16, 0x9910, RZ ;  /* 0x0000991010097816 */ /* 0x000fe400000000ff */
[----:B------:R-:W-:Y:S02]  /*08c0*/  IABS R7, R6 ;  /* 0x0000000600077213 */ /* 0x000fe40000000000 */
[----:B------:R-:W-:Y:S02]  /*08d0*/  ISETP.NE.AND P0, PT, R6, RZ, PT ;  /* 0x000000ff0600720c */ /* 0x000fe40003f05270 */
[----:B------:R-:W0:Y:S08]  /*08e0*/  I2F.RP R12, R7 ;  /* 0x00000007000c7306 */ /* 0x000e300000209400 */
[----:B0-----:R-:W0:Y:S02]  /*08f0*/  MUFU.RCP R12, R12 ;  /* 0x0000000c000c7308 */ /* 0x001e240000001000 */
[----:B0-----:R-:W-:-:S06]  /*0900*/  VIADD R13, R12, 0xffffffe ;  /* 0x0ffffffe0c0d7836 */ /* 0x001fcc0000000000 */
[----:B------:R-:W0:Y:S02]  /*0910*/  F2I.FTZ.U32.TRUNC.NTZ R11, R13 ;  /* 0x0000000d000b7305 */ /* 0x000e24000021f000 */
[----:B0-----:R-:W-:-:S04]  /*0920*/  IMAD.MOV R10, RZ, RZ, -R11 ;  /* 0x000000ffff0a7224 */ /* 0x001fc800078e0a0b */
[----:B------:R-:W-:Y:S02]  /*0930*/  IMAD R15, R10, R7, RZ ;  /* 0x000000070a0f7224 */ /* 0x000fe400078e02ff */
[----:B------:R-:W-:-:S04]  /*0940*/  IMAD.MOV.U32 R10, RZ, RZ, RZ ;  /* 0x000000ffff0a7224 */ /* 0x000fc800078e00ff */
[----:B------:R-:W-:Y:S01]  /*0950*/  IMAD.HI.U32 R10, R11, R15, R10 ;  /* 0x0000000f0b0a7227 */ /* 0x000fe200078e000a */
[----:B------:R-:W-:-:S07]  /*0960*/  LOP3.LUT R11, RZ, R6, RZ, 0x33, !PT ;  /* 0x00000006ff0b7212 */ /* 0x000fce00078e33ff */
.L_x_4:
[----:B------:R-:W-:Y:S02]  /*0970*/  IMAD R15, R19, -0x21131993, RZ ;  /* 0xdeece66d130f7824 */ /* 0x000fe400078e02ff */
[----:B------:R-:W-:Y:S02]  /*0980*/  IMAD.MOV.U32 R12, RZ, RZ, 0xb ;  /* 0x0000000bff0c7424 */ /* 0x000fe400078e00ff */
[----:B------:R-:W-:Y:S02]  /*0990*/  IMAD.MOV.U32 R13, RZ, RZ, 0x0 ;  /* 0x00000000ff0d7424 */ /* 0x000fe400078e00ff */
[C---:B------:R-:W-:Y:S02]  /*09a0*/  IMAD R15, R18.reuse, 0x5, R15 ;  /* 0x00000005120f7824 */ /* 0x040fe400078e020f */
[----:B------:R-:W-:Y:S01]  /*09b0*/  IMAD.WIDE.U32 R18, R18, -0x21131993, R12 ;  /* 0xdeece66d12127825 */ /* 0x000fe200078e000c */
[----:B------:R-:W-:-:S03]  /*09c0*/  IABS R12, R6 ;  /* 0x00000006000c7213 */ /* 0x000fc60000000000 */
[----:B------:R-:W-:Y:S02]  /*09d0*/  IMAD.IADD R15, R19, 0x1, R15 ;  /* 0x00000001130f7824 */ /* 0x000fe400078e020f */
[----:B------:R-:W-:-:S03]  /*09e0*/  IMAD.MOV R14, RZ, RZ, -R12 ;  /* 0x000000ffff0e7224 */ /* 0x000fc600078e0a0c */
[----:B------:R-:W-:-:S04]  /*09f0*/  LOP3.LUT R19, R15, 0xffff, RZ, 0xc0, !PT ;  /* 0x0000ffff0f137812 */ /* 0x000fc800078ec0ff */
[----:B------:R-:W-:-:S04]  /*0a00*/  SHF.R.U64 R15, R18, 0x11, R19 ;  /* 0x00000011120f7819 */ /* 0x000fc80000001213 */
[----:B------:R-:W-:Y:S02]  /*0a10*/  IABS R13, R15 ;  /* 0x0000000f000d7213 */ /* 0x000fe40000000000 */
[----:B------:R-:W-:-:S03]  /*0a20*/  ISETP.GE.AND P2, PT, R15, RZ, PT ;  /* 0x000000ff0f00720c */ /* 0x000fc60003f46270 */
[----:B------:R-:W-:-:S04]  /*0a30*/  IMAD.HI.U32 R12, R10, R13, RZ ;  /* 0x0000000d0a0c7227 */ /* 0x000fc800078e00ff */
[----:B------:R-:W-:Y:S01]  /*0a40*/  IMAD R12, R12, R14, R13 ;  /* 0x0000000e0c0c7224 */ /* 0x000fe200078e020d */
[----:B------:R-:W-:-:S04]  /*0a50*/  IABS R13, R6 ;  /* 0x00000006000d7213 */ /* 0x000fc80000000000 */
[----:B------:R-:W-:-:S13]  /*0a60*/  ISETP.GT.U32.AND P1, PT, R7, R12, PT ;  /* 0x0000000c0700720c */ /* 0x000fda0003f24070 */
[----:B------:R-:W-:-:S05]  /*0a70*/  @!P1 IMAD.IADD R12, R12, 0x1, -R13 ;  /* 0x000000010c0c9824 */ /* 0x000fca00078e0a0d */
[----:B------:R-:W-:-:S13]  /*0a80*/  ISETP.GT.U32.AND P1, PT, R7, R12, PT ;  /* 0x0000000c0700720c */ /* 0x000fda0003f24070 */
[----:B------:R-:W-:-:S04]  /*0a90*/  @!P1 IMAD.IADD R12, R12, 0x1, -R13 ;  /* 0x000000010c0c9824 */ /* 0x000fc800078e0a0d */
[----:B------:R-:W-:-:S05]  /*0aa0*/  @!P2 IMAD.MOV R12, RZ, RZ, -R12 ;  /* 0x000000ffff0ca224 */ /* 0x000fca00078e0a0c */
[----:B------:R-:W-:-:S04]  /*0ab0*/  SEL R12, R11, R12, !P0 ;  /* 0x0000000c0b0c7207 */ /* 0x000fc80004000000 */
[----:B------:R-:W-:-:S04]  /*0ac0*/  IADD3 R13, PT, PT, R15, R9, -R12 ;  /* 0x000000090f0d7210 */ /* 0x000fc80007ffe80c */
[----:B------:R-:W-:-:S13]  /*0ad0*/  ISETP.GE.AND P1, PT, R13, RZ, PT ;  /* 0x000000ff0d00720c */ /* 0x000fda0003f26270 */
[----:B------:R-:W-:Y:S05]  /*0ae0*/  @!P1 BRA `(.L_x_4) ;  /* 0xfffffffc00a09947 */ /* 0x000fea000383ffff */
[----:B------:R-:W-:Y:S05]  /*0af0*/  BSYNC.RECONVERGENT B1 ;  /* 0x0000000000017941 */ /* 0x000fea0003800200 */
.L_x_3:
[----:B------:R-:W-:-:S07]  /*0b00*/  IMAD.MOV.U32 R6, RZ, RZ, R12 ;  /* 0x000000ffff067224 */ /* 0x000fce00078e000c */
.L_x_2:
[----:B------:R-:W-:Y:S05]  /*0b10*/  BSYNC.RECONVERGENT B0 ;  /* 0x0000000000007941 */ /* 0x000fea0003800200 */
.L_x_0:
[----:B------:R-:W-:Y:S02]  /*0b20*/  LOP3.LUT R7, R8, 0xffff, RZ, 0xc0, !PT ;  /* 0x0000ffff08077812 */ /* 0x000fe400078ec0ff */
[----:B------:R-:W-:-:S07]  /*0b30*/  PRMT R8, RZ, 0x7610, R8 ;  /* 0x00007610ff087816 */ /* 0x000fce0000000008 */
.L_x_16:
[----:B------:R-:W-:Y:S02]  /*0b40*/  IMAD.MOV.U32 R10, RZ, RZ, -0x6d531d41 ;  /* 0x92ace2bfff0a7424 */ /* 0x000fe400078e00ff */
[----:B------:R-:W-:Y:S02]  /*0b50*/  IMAD.MOV.U32 R11, RZ, RZ, 0x1b185d56 ;  /* 0x1b185d56ff0b7424 */ /* 0x000fe400078e00ff */
[----:B------:R-:W-:Y:S02]  /*0b60*/  IMAD.MOV.U32 R12, RZ, RZ, -0x6bd21946 ;  /* 0x942de6baff0c7424 */ /* 0x000fe400078e00ff */
[----:B------:R-:W-:Y:S02]  /*0b70*/  IMAD.MOV.U32 R13, RZ, RZ, 0x40 ;  /* 0x00000040ff0d7424 */ /* 0x000fe400078e00ff */
[----:B------:R-:W-:Y:S02]  /*0b80*/  IMAD R15, R19, -0x4b9ff597, RZ ;  /* 0xb4600a69130f7824 */ /* 0x000fe400078e02ff */
[----:B------:R-:W-:-:S04]  /*0b90*/  IMAD.HI.U32 R10, R18, -0x3063fc3, R10 ;  /* 0xfcf9c03d120a7827 */ /* 0x000fc800078e000a */
[----:B------:R-:W-:-:S04]  /*0ba0*/  IMAD.HI.U32 R20, R18, -0x4b9ff597, R12 ;  /* 0xb4600a6912147827 */ /* 0x000fc800078e000c */
[C---:B------:R-:W-:Y:S02]  /*0bb0*/  IMAD R11, R19.reuse, -0x21131993, RZ ;  /* 0xdeece66d130b7824 */ /* 0x040fe400078e02ff */
[----:B------:R-:W-:Y:S02]  /*0bc0*/  IMAD.MOV.U32 R16, RZ, RZ, 0xb ;  /* 0x0000000bff107424 */ /* 0x000fe400078e00ff */
[----:B------:R-:W-:Y:S02]  /*0bd0*/  IMAD.MOV.U32 R17, RZ, RZ, 0x0 ;  /* 0x00000000ff117424 */ /* 0x000fe400078e00ff */
[----:B------:R-:W-:Y:S02]  /*0be0*/  IMAD R23, R18, 0x7760bb20, R15 ;  /* 0x7760bb2012177824 */ /* 0x000fe400078e020f */
[C---:B------:R-:W-:Y:S02]  /*0bf0*/  IMAD R13, R19.reuse, 0x3749a7f9, RZ ;  /* 0x3749a7f9130d7824 */ /* 0x040fe400078e02ff */
[----:B------:R-:W-:-:S02]  /*0c00*/  IMAD R9, R19, -0x3063fc3, RZ ;  /* 0xfcf9c03d13097824 */ /* 0x000fc400078e02ff */
[----:B------:R-:W-:Y:S02]  /*0c10*/  IMAD.MOV.U32 R14, RZ, RZ, 0x7168255e ;  /* 0x7168255eff0e7424 */ /* 0x000fe400078e00ff */
[----:B------:R-:W-:Y:S02]  /*0c20*/  IMAD.MOV.U32 R15, RZ, RZ, 0x699d1761 ;  /* 0x699d1761ff0f7424 */ /* 0x000fe400078e00ff */
[C---:B------:R-:W-:Y:S02]  /*0c30*/  IMAD R21, R18.reuse, 0x5, R11 ;  /* 0x0000000512157824 */ /* 0x040fe400078e020b */
[----:B------:R-:W-:-:S04]  /*0c40*/  IMAD.HI.U32 R12, R18, -0x21131993, R16 ;  /* 0xdeece66d120c7827 */ /* 0x000fc800078e0010 */
[C---:B------:R-:W-:Y:S02]  /*0c50*/  IMAD R11, R18.reuse, 0x7b806e00, R9 ;  /* 0x7b806e00120b7824 */ /* 0x040fe400078e0209 */
[C---:B------:R-:W-:Y:S02]  /*0c60*/  IMAD R13, R18.reuse, 0x2dae45d7, R13 ;  /* 0x2dae45d7120d7824 */ /* 0x040fe400078e020d */
[----:B------:R-:W-:-:S04]  /*0c70*/  IMAD.WIDE.U32 R14, R18, 0x3749a7f9, R14 ;  /* 0x3749a7f9120e7825 */ /* 0x000fc800078e000e */
[----:B------:R-:W-:Y:S02]  /*0c80*/  IMAD.IADD R9, R23, 0x1, R20 ;  /* 0x0000000117097824 */ /* 0x000fe400078e0214 */
[----:B------:R-:W-:Y:S02]  /*0c90*/  IMAD.IADD R21, R12, 0x1, R21 ;  /* 0x000000010c157824 */ /* 0x000fe400078e0215 */
[----:B------:R-:W-:Y:S01]  /*0ca0*/  IMAD.IADD R12, R10, 0x1, R11 ;  /* 0x000000010a0c7824 */ /* 0x000fe200078e020b */
[----:B------:R-:W-:Y:S01]  /*0cb0*/  SHF.R.U32.HI R9, RZ, 0xd, R9 ;  /* 0x0000000dff097819 */ /* 0x000fe20000011609 */
[----:B------:R-:W-:Y:S01]  /*0cc0*/  IMAD.IADD R23, R15, 0x1, R13 ;  /* 0x000000010f177824 */ /* 0x000fe200078e020d */
[----:B------:R-:W-:Y:S01]  /*0cd0*/  SHF.R.U32.HI R10, RZ, 0xd, R21 ;  /* 0x0000000dff0a7819 */ /* 0x000fe20000011615 */
[C---:B------:R-:W-:Y:S01]  /*0ce0*/  IMAD R27, R19.reuse, -0x42f53b4b, RZ ;  /* 0xbd0ac4b5131b7824 */ /* 0x040fe200078e02ff */
[----:B------:R-:W-:Y:S01]  /*0cf0*/  SHF.R.U32.HI R12, RZ, 0xd, R12 ;  /* 0x0000000dff0c7819 */ /* 0x000fe2000001160c */
[----:B------:R-:W-:Y:S01]  /*0d00*/  IMAD R25, R19, 0x772c5f11, RZ ;  /* 0x772c5f1113197824 */ /* 0x000fe200078e02ff */
[----:B------:R-:W-:-:S02]  /*0d10*/  LOP3.LUT R19, R23, 0xffff, RZ, 0xc0, !PT ;  /* 0x0000ffff17137812 */ /* 0x000fc400078ec0ff */
[----:B------:R-:W-:Y:S02]  /*0d20*/  LOP3.LUT R9, R9, 0x7, RZ, 0xc0, !PT ;  /* 0x0000000709097812 */ /* 0x000fe400078ec0ff */
[----:B------:R-:W-:Y:S02]  /*0d30*/  LOP3.LUT R10, R10, 0x7, RZ, 0xc0, !PT ;  /* 0x000000070a0a7812 */ /* 0x000fe400078ec0ff */
[----:B------:R-:W-:Y:S02]  /*0d40*/  LOP3.LUT R12, R12, 0x7, RZ, 0xc0, !PT ;  /* 0x000000070c0c7812 */ /* 0x000fe400078ec0ff */
[----:B------:R-:W-:Y:S02]  /*0d50*/  SHF.R.U32.HI R11, RZ, 0xd, R19 ;  /* 0x0000000dff0b7819 */ /* 0x000fe40000011613 */
[----:B------:R-:W-:Y:S02]  /*0d60*/  IADD3 R9, PT, PT, -R9, R10, R5 ;  /* 0x0000000a09097210 */ /* 0x000fe40007ffe105 */
[----:B------:R-:W-:-:S05]  /*0d70*/  IADD3 R12, PT, PT, -R11, R12, R7 ;  /* 0x0000000c0b0c7210 */ /* 0x000fca0007ffe107 */
[----:B------:R-:W-:-:S05]  /*0d80*/  IMAD R9, R12, 0x20, R9 ;  /* 0x000000200c097824 */ /* 0x000fca00078e0209 */
[----:B------:R-:W-:-:S05]  /*0d90*/  LOP3.LUT R10, R9, 0xffc, RZ, 0xc0, !PT ;  /* 0x00000ffc090a7812 */ /* 0x000fca00078ec0ff */
[----:B------:R-:W-:-:S05]  /*0da0*/  IMAD.IADD R10, R1, 0x1, R10 ;  /* 0x00000001010a7824 */ /* 0x000fca00078e020a */
[----:B------:R-:W2:Y:S01]  /*0db0*/  LDL R11, [R10] ;  /* 0x000000000a0b7983 */ /* 0x000ea20000100800 */
[----:B------:R-:W-:Y:S01]  /*0dc0*/  IMAD.MOV.U32 R12, RZ, RZ, 0x73c4cd04 ;  /* 0x73c4cd04ff0c7424 */ /* 0x000fe200078e00ff */
[----:B------:R-:W-:Y:S01]  /*0dd0*/  BSSY.RECONVERGENT B0, `(.L_x_5) ;  /* 0x00000e5000007945 */ /* 0x000fe20003800200 */
[----:B------:R-:W-:Y:S02]  /*0de0*/  IMAD.MOV.U32 R13, RZ, RZ, -0x768ed2c8 ;  /* 0x89712d38ff0d7424 */ /* 0x000fe400078e00ff */
[----:B------:R-:W-:Y:S02]  /*0df0*/  IMAD.MOV.U32 R20, RZ, RZ, 0x544e593d ;  /* 0x544e593dff147424 */ /* 0x000fe400078e00ff */
[----:B------:R-:W-:Y:S02]  /*0e00*/  IMAD.MOV.U32 R21, RZ, RZ, 0x21280aa8 ;  /* 0x21280aa8ff157424 */ /* 0x000fe400078e00ff */
[----:B------:R-:W-:-:S04]  /*0e10*/  IMAD.HI.U32 R12, R18, 0x772c5f11, R12 ;  /* 0x772c5f11120c7827 */ /* 0x000fc800078e000c */
[----:B------:R-:W-:-:S04]  /*0e20*/  IMAD.HI.U32 R20, R18, -0x42f53b4b, R20 ;  /* 0xbd0ac4b512147827 */ /* 0x000fc800078e0014 */
[C---:B------:R-:W-:Y:S02]  /*0e30*/  IMAD R13, R18.reuse, 0x20c0d498, R27 ;  /* 0x20c0d498120d7824 */ /* 0x040fe400078e021b */
[----:B------:R-:W-:Y:S02]  /*0e40*/  IMAD R25, R18, 0x530f32eb, R25 ;  /* 0x530f32eb12197824 */ /* 0x000fe400078e0219 */
[----:B------:R-:W-:Y:S02]  /*0e50*/  IMAD.IADD R13, R20, 0x1, R13 ;  /* 0x00000001140d7824 */ /* 0x000fe400078e020d */
[----:B------:R-:W-:Y:S02]  /*0e60*/  IMAD.IADD R18, R12, 0x1, R25 ;  /* 0x000000010c127824 */ /* 0x000fe400078e0219 */
[----:B------:R-:W-:Y:S01]  /*0e70*/  IMAD.SHL.U32 R12, R9, 0x8, RZ ;  /* 0x00000008090c7824 */ /* 0x000fe200078e00ff */
[----:B------:R-:W-:Y:S02]  /*0e80*/  SHF.R.U32.HI R13, RZ, 0xe, R13 ;  /* 0x0000000eff0d7819 */ /* 0x000fe4000001160d */
[----:B------:R-:W-:-:S02]  /*0e90*/  SHF.R.U32.HI R18, RZ, 0xe, R18 ;  /* 0x0000000eff127819 */ /* 0x000fc40000011612 */
[----:B------:R-:W-:Y:S02]  /*0ea0*/  LOP3.LUT R13, R13, 0x3, RZ, 0xc0, !PT ;  /* 0x000000030d0d7812 */ /* 0x000fe400078ec0ff */
[----:B------:R-:W-:Y:S02]  /*0eb0*/  LOP3.LUT R18, R18, 0x3, RZ, 0xc0, !PT ;  /* 0x0000000312127812 */ /* 0x000fe400078ec0ff */
[----:B------:R-:W-:Y:S02]  /*0ec0*/  LOP3.LUT R12, R12, 0x18, RZ, 0xc0, !PT ;  /* 0x000000180c0c7812 */ /* 0x000fe400078ec0ff */
[----:B------:R-:W-:-:S04]  /*0ed0*/  IADD3 R13, PT, PT, -R18, R13, R6 ;  /* 0x0000000d120d7210 */ /* 0x000fc80007ffe106 */
[C---:B------:R-:W-:Y:S02]  /*0ee0*/  PRMT R20, R13.reuse, 0x9910, RZ ;  /* 0x000099100d147816 */ /* 0x040fe400000000ff */
[----:B------:R-:W-:Y:S02]  /*0ef0*/  LOP3.LUT P0, R22, R13, 0x8000, RZ, 0xc0, !PT ;  /* 0x000080000d167812 */ /* 0x000fe4000780c0ff */
[----:B--2---:R-:W-:-:S04]  /*0f00*/  SHF.R.S32.HI R18, RZ, R12, R11 ;  /* 0x0000000cff127219 */ /* 0x004fc8000001140b */
[----:B------:R-:W-:Y:S01]  /*0f10*/  PRMT R21, R18, 0x8880, RZ ;  /* 0x0000888012157816 */ /* 0x000fe200000000ff */
[----:B------:R-:W-:-:S03]  /*0f20*/  IMAD.MOV.U32 R18, RZ, RZ, R14 ;  /* 0x000000ffff127224 */ /* 0x000fc600078e000e */
[----:B------:R-:W-:-:S13]  /*0f30*/  ISETP.LE.AND P1, PT, R20, R21, PT ;  /* 0x000000151400720c */ /* 0x000fda0003f23270 */
[----:B------:R-:W-:Y:S05]  /*0f40*/  @!P0 BRA P1, `(.L_x_6) ;  /* 0x0000000c00348947 */ /* 0x000fea0000800000 */
[----:B------:R-:W-:Y:S01]  /*0f50*/  IMAD R23, R23, -0x21131993, RZ ;  /* 0xdeece66d17177824 */ /* 0x000fe200078e02ff */
[----:B------:R-:W-:Y:S01]  /*0f60*/  BSSY.RECONVERGENT B1, `(.L_x_7) ;  /* 0x0000039000017945 */ /* 0x000fe20003800200 */
[----:B------:R-:W-:-:S04]  /*0f70*/  IMAD.WIDE.U32 R18, R14, -0x21131993, R16 ;  /* 0xdeece66d0e127825 */ /* 0x000fc800078e0010 */
[----:B------:R-:W-:-:S04]  /*0f80*/  IMAD R23, R14, 0x5, R23 ;  /* 0x000000050e177824 */ /* 0x000fc800078e0217 */
[----:B------:R-:W-:-:S05]  /*0f90*/  IMAD.IADD R14, R19, 0x1, R23 ;  /* 0x00000001130e7824 */ /* 0x000fca00078e0217 */
[----:B------:R-:W-:-:S04]  /*0fa0*/  LOP3.LUT R25, R14, 0xffff, RZ, 0xc0, !PT ;  /* 0x0000ffff0e197812 */ /* 0x000fc800078ec0ff */
[----:B------:R-:W-:-:S05]  /*0fb0*/  SHF.R.U64 R15, R18, 0x11, R25 ;  /* 0x00000011120f7819 */ /* 0x000fca0000001219 */
[----:B------:R-:W-:-:S04]  /*0fc0*/  IMAD.HI.U32 R24, R15, 0x55555556, RZ ;  /* 0x555555560f187827 */ /* 0x000fc800078e00ff */
[----:B------:R-:W-:-:S04]  /*0fd0*/  IMAD R24, R24, -0x3, R15 ;  /* 0xfffffffd18187824 */ /* 0x000fc800078e020f */
[----:B------:R-:W-:-:S05]  /*0fe0*/  VIADD R28, R24, 0x1 ;  /* 0x00000001181c7836 */ /* 0x000fca0000000000 */
[----:B------:R-:W-:-:S04]  /*0ff0*/  LOP3.LUT R23, R28, 0xffff, RZ, 0xc0, !PT ;  /* 0x0000ffff1c177812 */ /* 0x000fc800078ec0ff */
[----:B------:R-:W-:-:S13]  /*1000*/  LOP3.LUT P0, RZ, R24, R23, RZ, 0xc0, !PT ;  /* 0x0000001718ff7212 */ /* 0x000fda000780c0ff */
[----:B------:R-:W-:Y:S05]  /*1010*/  @!P0 BRA `(.L_x_8) ;  /* 0x0000000000848947 */ /* 0x000fea0003800000 */
[----:B------:R-:W0:Y:S01]  /*1020*/  I2F.U16.RP R27, R28 ;  /* 0x0000001c001b7306 */ /* 0x000e220000109000 */
[----:B------:R-:W-:Y:S01]  /*1030*/  IMAD.MOV R19, RZ, RZ, -R23 ;  /* 0x000000ffff137224 */ /* 0x000fe200078e0a17 */
[----:B------:R-:W-:Y:S01]  /*1040*/  BSSY.RECONVERGENT B2, `(.L_x_9) ;  /* 0x000001c000027945 */ /* 0x000fe20003800200 */
[----:B------:R-:W-:-:S05]  /*1050*/  ISETP.NE.U32.AND P0, PT, R23, RZ, PT ;  /* 0x000000ff1700720c */ /* 0x000fca0003f05070 */
[----:B0-----:R-:W0:Y:S02]  /*1060*/  MUFU.RCP R27, R27 ;  /* 0x0000001b001b7308 */ /* 0x001e240000001000 */
[----:B0-----:R-:W-:-:S06]  /*1070*/  VIADD R14, R27, 0xffffffe ;  /* 0x0ffffffe1b0e7836 */ /* 0x001fcc0000000000 */
[----:B------:R0:W1:Y:S02]  /*1080*/  F2I.FTZ.U32.TRUNC.NTZ R15, R14 ;  /* 0x0000000e000f7305 */ /* 0x000064000021f000 */
[----:B0-----:R-:W-:Y:S02]  /*1090*/  IMAD.MOV.U32 R14, RZ, RZ, RZ ;  /* 0x000000ffff0e7224 */ /* 0x001fe400078e00ff */
[----:B-1----:R-:W-:-:S04]  /*10a0*/  IMAD R19, R19, R15, RZ ;  /* 0x0000000f13137224 */ /* 0x002fc800078e02ff */
[----:B------:R-:W-:-:S04]  /*10b0*/  IMAD.HI.U32 R26, R15, R19, R14 ;  /* 0x000000130f1a7227 */ /* 0x000fc800078e000e */
[----:B------:R-:W-:Y:S01]  /*10c0*/  IMAD.MOV.U32 R19, RZ, RZ, R25 ;  /* 0x000000ffff137224 */ /* 0x000fe200078e0019 */
[----:B------:R-:W-:-:S07]  /*10d0*/  LOP3.LUT R25, RZ, R23, RZ, 0x33, !PT ;  /* 0x00000017ff197212 */ /* 0x000fce00078e33ff */
.L_x_10:
[----:B------:R-:W-:-:S04]  /*10e0*/  IMAD R15, R19, -0x21131993, RZ ;  /* 0xdeece66d130f7824 */ /* 0x000fc800078e02ff */
[C---:B------:R-:W-:Y:S02]  /*10f0*/  IMAD R19, R18.reuse, 0x5, R15 ;  /* 0x0000000512137824 */ /* 0x040fe400078e020f */
[----:B------:R-:W-:-:S04]  /*1100*/  IMAD.WIDE.U32 R14, R18, -0x21131993, R16 ;  /* 0xdeece66d120e7825 */ /* 0x000fc800078e0010 */
[----:B------:R-:W-:Y:S02]  /*1110*/  IMAD.IADD R19, R15, 0x1, R19 ;  /* 0x000000010f137824 */ /* 0x000fe400078e0213 */
[----:B------:R-:W-:-:S03]  /*1120*/  IMAD.MOV.U32 R18, RZ, RZ, R14 ;  /* 0x000000ffff127224 */ /* 0x000fc600078e000e */
[----:B------:R-:W-:-:S04]  /*1130*/  LOP3.LUT R19, R19, 0xffff, RZ, 0xc0, !PT ;  /* 0x0000ffff13137812 */ /* 0x000fc800078ec0ff */
[----:B------:R-:W-:-:S05]  /*1140*/  SHF.R.U64 R15, R14, 0x11, R19 ;  /* 0x000000110e0f7819 */ /* 0x000fca0000001213 */
[----:B------:R-:W-:-:S04]  /*1150*/  IMAD.HI.U32 R14, R26, R15, RZ ;  /* 0x0000000f1a0e7227 */ /* 0x000fc800078e00ff */
[----:B------:R-:W-:-:S04]  /*1160*/  IMAD.MOV R14, RZ, RZ, -R14 ;  /* 0x000000ffff0e7224 */ /* 0x000fc800078e0a0e */
[----:B------:R-:W-:-:S05]  /*1170*/  IMAD R14, R23, R14, R15 ;  /* 0x0000000e170e7224 */ /* 0x000fca00078e020f */
[----:B------:R-:W-:-:S13]  /*1180*/  ISETP.GE.U32.AND P1, PT, R14, R23, PT ;  /* 0x000000170e00720c */ /* 0x000fda0003f26070 */
[----:B------:R-:W-:-:S05]  /*1190*/  @P1 IMAD.IADD R14, R14, 0x1, -R23 ;  /* 0x000000010e0e1824 */ /* 0x000fca00078e0a17 */
[----:B------:R-:W-:-:S13]  /*11a0*/  ISETP.GE.U32.AND P1, PT, R14, R23, PT ;  /* 0x000000170e00720c */ /* 0x000fda0003f26070 */
[----:B------:R-:W-:-:S05]  /*11b0*/  @P1 IMAD.IADD R14, R14, 0x1, -R23 ;  /* 0x000000010e0e1824 */ /* 0x000fca00078e0a17 */
[----:B------:R-:W-:-:S04]  /*11c0*/  SEL R14, R25, R14, !P0 ;  /* 0x0000000e190e7207 */ /* 0x000fc80004000000 */
[----:B------:R-:W-:-:S04]  /*11d0*/  IADD3 R15, PT, PT, R15, R24, -R14 ;  /* 0x000000180f0f7210 */ /* 0x000fc80007ffe80e */
[----:B------:R-:W-:-:S13]  /*11e0*/  ISETP.GE.AND P1, PT, R15, RZ, PT ;  /* 0x000000ff0f00720c */ /* 0x000fda0003f26270 */
[----:B------:R-:W-:Y:S05]  /*11f0*/  @!P1 BRA `(.L_x_10) ;  /* 0xfffffffc00b89947 */ /* 0x000fea000383ffff */
[----:B------:R-:W-:Y:S05]  /*1200*/  BSYNC.RECONVERGENT B2 ;  /* 0x0000000000027941 */ /* 0x000fea0003800200 */
.L_x_9:
[----:B------:R-:W-:Y:S01]  /*1210*/  IMAD.MOV.U32 R15, RZ, RZ, R14 ;  /* 0x000000ffff0f7224 */ /* 0x000fe200078e000e */
[----:B------:R-:W-:Y:S06]  /*1220*/  BRA `(.L_x_11) ;  /* 0x0000000000307947 */ /* 0x000fec0003800000 */
.L_x_8:
[----:B------:R-:W-:Y:S02]  /*1230*/  IMAD R15, R14, -0x21131993, RZ ;  /* 0xdeece66d0e0f7824 */ /* 0x000fe400078e02ff */
[----:B------:R-:W-:-:S04]  /*1240*/  IMAD.WIDE.U32 R16, R18, -0x21131993, R16 ;  /* 0xdeece66d12107825 */ /* 0x000fc800078e0010 */
[----:B------:R-:W-:-:S04]  /*1250*/  IMAD R19, R18, 0x5, R15 ;  /* 0x0000000512137824 */ /* 0x000fc800078e020f */
[----:B------:R-:W-:-:S05]  /*1260*/  IMAD.IADD R19, R17, 0x1, R19 ;  /* 0x0000000111137824 */ /* 0x000fca00078e0213 */
[----:B------:R-:W-:-:S04]  /*1270*/  LOP3.LUT R19, R19, 0xffff, RZ, 0xc0, !PT ;  /* 0x0000ffff13137812 */ /* 0x000fc800078ec0ff */
[--C-:B------:R-:W-:Y:S02]  /*1280*/  SHF.R.U32.HI R18, RZ, 0x11, R19.reuse ;  /* 0x00000011ff127819 */ /* 0x100fe40000011613 */
[----:B------:R-:W-:-:S03]  /*1290*/  SHF.R.U64 R14, R16, 0x11, R19 ;  /* 0x00000011100e7819 */ /* 0x000fc60000001213 */
[-C--:B------:R-:W-:Y:S02]  /*12a0*/  IMAD R17, R18, R23.reuse, RZ ;  /* 0x0000001712117224 */ /* 0x080fe400078e02ff */
[----:B------:R-:W-:-:S04]  /*12b0*/  IMAD.WIDE.U32 R14, R14, R23, RZ ;  /* 0x000000170e0e7225 */ /* 0x000fc800078e00ff */
[----:B------:R-:W-:Y:S02]  /*12c0*/  IMAD.IADD R15, R15, 0x1, R17 ;  /* 0x000000010f0f7824 */ /* 0x000fe400078e0211 */
[----:B------:R-:W-:-:S03]  /*12d0*/  IMAD.MOV.U32 R18, RZ, RZ, R16 ;  /* 0x000000ffff127224 */ /* 0x000fc600078e0010 */
[----:B------:R-:W-:-:S07]  /*12e0*/  SHF.R.U64 R15, R14, 0x1f, R15 ;  /* 0x0000001f0e0f7819 */ /* 0x000fce000000120f */
.L_x_11:
[----:B------:R-:W-:Y:S05]  /*12f0*/  BSYNC.RECONVERGENT B1 ;  /* 0x0000000000017941 */ /* 0x000fea0003800200 */
.L_x_7:
[----:B------:R-:W-:Y:S01]  /*1300*/  VIADD R14, R20, 0xffffffff ;  /* 0xffffffff140e7836 */ /* 0x000fe20000000000 */
[----:B------:R-:W-:Y:S01]  /*1310*/  ISETP.NE.AND P0, PT, R22, RZ, PT ;  /* 0x000000ff1600720c */ /* 0x000fe20003f05270 */
[C---:B------:R-:W-:Y:S01]  /*1320*/  VIADD R17, R9.reuse, 0x1 ;  /* 0x0000000109117836 */ /* 0x040fe20000000000 */
[----:B------:R-:W-:Y:S01]  /*1330*/  BSSY.RECONVERGENT B1, `(.L_x_12) ;  /* 0x000003c000017945 */ /* 0x000fe20003800200 */
[C---:B------:R-:W-:Y:S01]  /*1340*/  VIADD R25, R9.reuse, 0xffffffff ;  /* 0xffffffff09197836 */ /* 0x040fe20000000000 */
[----:B------:R-:W-:Y:S01]  /*1350*/  ISETP.GT.OR P1, PT, R14, R21, P0 ;  /* 0x000000150e00720c */ /* 0x000fe20000724670 */
[----:B------:R-:W-:Y:S01]  /*1360*/  VIADD R21, R9, 0xffffffe0 ;  /* 0xffffffe009157836 */ /* 0x000fe20000000000 */
[----:B------:R-:W-:Y:S01]  /*1370*/  LOP3.LUT R24, R17, 0x1ffc, RZ, 0xc0, !PT ;  /* 0x00001ffc11187812 */ /* 0x000fe200078ec0ff */
[----:B------:R-:W-:Y:S01]  /*1380*/  VIADD R23, R9, 0x20 ;  /* 0x0000002009177836 */ /* 0x000fe20000000000 */
[----:B------:R-:W-:Y:S01]  /*1390*/  LOP3.LUT R16, R25, 0xfffffffc, RZ, 0xc0, !PT ;  /* 0xfffffffc19107812 */ /* 0x000fe200078ec0ff */
[----:B------:R-:W-:Y:S01]  /*13a0*/  IMAD.MOV.U32 R27, RZ, RZ, 0x1 ;  /* 0x00000001ff1b7424 */ /* 0x000fe200078e00ff */
[----:B------:R-:W-:Y:S01]  /*13b0*/  LOP3.LUT R22, R21, 0xfffffffc, RZ, 0xc0, !PT ;  /* 0xfffffffc15167812 */ /* 0x000fe200078ec0ff */
[----:B------:R-:W-:Y:S01]  /*13c0*/  IMAD.SHL.U32 R17, R17, 0x8, RZ ;  /* 0x0000000811117824 */ /* 0x000fe200078e00ff */
[----:B------:R-:W-:Y:S01]  /*13d0*/  LOP3.LUT R14, R23, 0x1ffc, RZ, 0xc0, !PT ;  /* 0x00001ffc170e7812 */ /* 0x000fe200078ec0ff */
[----:B------:R-:W-:Y:S01]  /*13e0*/  IMAD.SHL.U32 R21, R21, 0x8, RZ ;  /* 0x0000000815157824 */ /* 0x000fe200078e00ff */
[----:B------:R-:W-:Y:S01]  /*13f0*/  SHF.L.U32 R26, R27, R12, RZ ;  /* 0x0000000c1b1a7219 */ /* 0x000fe200000006ff */
[----:B------:R-:W-:Y:S01]  /*1400*/  IMAD.SHL.U32 R25, R25, 0x8, RZ ;  /* 0x0000000819197824 */ /* 0x000fe200078e00ff */
[----:B------:R-:W-:Y:S01]  /*1410*/  LOP3.LUT R13, R13, 0x7fff, RZ, 0xc0, !PT ;  /* 0x00007fff0d0d7812 */ /* 0x000fe200078ec0ff */
[----:B------:R-:W-:Y:S01]  /*1420*/  IMAD.SHL.U32 R23, R23, 0x8, RZ ;  /* 0x0000000817177824 */ /* 0x000fe200078e00ff */
[----:B------:R-:W-:Y:S01]  /*1430*/  LOP3.LUT R17, R17, 0x18, RZ, 0xc0, !PT ;  /* 0x0000001811117812 */ /* 0x000fe200078ec0ff */
[----:B------:R-:W-:Y:S01]  /*1440*/  IMAD.IADD R24, R1, 0x1, R24 ;  /* 0x0000000101187824 */ /* 0x000fe200078e0218 */
[----:B------:R-:W-:Y:S01]  /*1450*/  LOP3.LUT R21, R21, 0x18, RZ, 0xc0, !PT ;  /* 0x0000001815157812 */ /* 0x000fe200078ec0ff */
[----:B------:R-:W-:Y:S01]  /*1460*/  IMAD.IADD R22, R1, 0x1, R22 ;  /* 0x0000000101167824 */ /* 0x000fe200078e0216 */
[----:B------:R-:W-:Y:S01]  /*1470*/  LOP3.LUT R25, R25, 0x18, RZ, 0xc0, !PT ;  /* 0x0000001819197812 */ /* 0x000fe200078ec0ff */
[----:B------:R-:W-:Y:S01]  /*1480*/  IMAD.IADD R16, R1, 0x1, R16 ;  /* 0x0000000101107824 */ /* 0x000fe200078e0210 */
[----:B------:R-:W-:Y:S01]  /*1490*/  LOP3.LUT R23, R23, 0x18, RZ, 0xc0, !PT ;  /* 0x0000001817177812 */ /* 0x000fe200078ec0ff */
[----:B------:R-:W-:Y:S01]  /*14a0*/  IMAD.IADD R27, R1, 0x1, R14 ;  /* 0x00000001011b7824 */ /* 0x000fe200078e020e */
[----:B------:R-:W-:Y:S06]  /*14b0*/  @P1 BRA `(.L_x_13) ;  /* 0x00000000008c1947 */ /* 0x000fec0003800000 */
[----:B------:R-:W2:Y:S02]  /*14c0*/  LDL R14, [R24] ;  /* 0x00000000180e7983 */ /* 0x000ea40000100800 */
[----:B--2---:R-:W-:-:S04]  /*14d0*/  SHF.R.S32.HI R14, RZ, R17, R14 ;  /* 0x00000011ff0e7219 */ /* 0x004fc8000001140e */
[----:B------:R-:W-:-:S04]  /*14e0*/  PRMT R14, R14, 0x8880, RZ ;  /* 0x000088800e0e7816 */ /* 0x000fc800000000ff */
[----:B------:R-:W-:-:S13]  /*14f0*/  ISETP.GT.AND P1, PT, R13, R14, PT ;  /* 0x0000000e0d00720c */ /* 0x000fda0003f24270 */
[----:B------:R-:W-:Y:S05]  /*1500*/  @!P1 BRA `(.L_x_13) ;  /* 0x0000000000789947 */ /* 0x000fea0003800000 */
        /* <DEDUP_REMOVED lines=15> */
[----:B------:R-:W-:Y:S01]  /*1600*/  LOP3.LUT R28, R0, 0xffff, RZ, 0xc0, !PT ;  /* 0x0000ffff001c7812 */ /* 0x000fe200078ec0ff */
[----:B------:R-:W-:-:S03]  /*1610*/  IMAD.IADD R11, R11, 0x1, R26 ;  /* 0x000000010b0b7824 */ /* 0x000fc600078e021a */
[----:B------:R-:W-:Y:S02]  /*1620*/  LOP3.LUT R14, R28, 0xfffc, RZ, 0xc0, !PT ;  /* 0x0000fffc1c0e7812 */ /* 0x000fe400078ec0ff */
[----:B------:R0:W-:Y:S03]  /*1630*/  STL [R10], R11 ;  /* 0x0000000b0a007387 */ /* 0x0001e60000100800 */
[----:B------:R-:W-:-:S06]  /*1640*/  IMAD.IADD R14, R1, 0x1, R14 ;  /* 0x00000001010e7824 */ /* 0x000fcc00078e020e */
[----:B------:R-:W2:Y:S01]  /*1650*/  LDL R14, [R14] ;  /* 0x000000000e0e7983 */ /* 0x000ea20000100800 */
[----:B------:R-:W-:-:S05]  /*1660*/  IMAD.SHL.U32 R28, R28, 0x8, RZ ;  /* 0x000000081c1c7824 */ /* 0x000fca00078e00ff */
[----:B------:R-:W-:Y:S02]  /*1670*/  LOP3.LUT R29, R28, 0x18, RZ, 0xc0, !PT ;  /* 0x000000181c1d7812 */ /* 0x000fe400078ec0ff */
[----:B------:R-:W-:-:S04]  /*1680*/  SHF.R.S32.HI R28, RZ, R12, R11 ;  /* 0x0000000cff1c7219 */ /* 0x000fc8000001140b */
[----:B------:R-:W-:Y:S02]  /*1690*/  PRMT R28, R28, 0x8880, RZ ;  /* 0x000088801c1c7816 */ /* 0x000fe400000000ff */
[----:B--2---:R-:W-:-:S04]  /*16a0*/  SHF.R.S32.HI R14, RZ, R29, R14 ;  /* 0x0000001dff0e7219 */ /* 0x004fc8000001140e */
[----:B------:R-:W-:Y:S01]  /*16b0*/  PRMT R29, R14, 0x8880, RZ ;  /* 0x000088800e1d7816 */ /* 0x000fe200000000ff */
[----:B------:R-:W-:-:S05]  /*16c0*/  IMAD.MOV.U32 R14, RZ, RZ, R28 ;  /* 0x000000ffff0e7224 */ /* 0x000fca00078e001c */
[----:B------:R-:W-:-:S04]  /*16d0*/  ISETP.GE.AND P1, PT, R29, R14, PT ;  /* 0x0000000e1d00720c */ /* 0x000fc80003f26270 */
[----:B0-----:R-:W-:-:S09]  /*16e0*/  SEL R0, R9, R0, !P1 ;  /* 0x0000000009007207 */ /* 0x001fd20004800000 */
.L_x_13:
[----:B------:R-:W-:Y:S05]  /*16f0*/  BSYNC.RECONVERGENT B1 ;  /* 0x0000000000017941 */ /* 0x000fea0003800200 */
.L_x_12:
[----:B------:R-:W-:-:S13]  /*1700*/  ISETP.NE.AND P1, PT, R15, RZ, PT ;  /* 0x000000ff0f00720c */ /* 0x000fda0003f25270 */
[----:B------:R-:W-:Y:S05]  /*1710*/  @!P1 BRA `(.L_x_6) ;  /* 0x0000000400409947 */ /* 0x000fea0003800000 */
[----:B------:R-:W-:Y:S01]  /*1720*/  SHF.R.S32.HI R14, RZ, R12, R11 ;  /* 0x0000000cff0e7219 */ /* 0x000fe2000001140b */
[----:B------:R-:W-:Y:S03]  /*1730*/  BSSY.RECONVERGENT B1, `(.L_x_14) ;  /* 0x0000026000017945 */ /* 0x000fe60003800200 */
[----:B------:R-:W-:-:S04]  /*1740*/  PRMT R29, R14, 0x8880, RZ ;  /* 0x000088800e1d7816 */ /* 0x000fc800000000ff */
[----:B------:R-:W-:-:S13]  /*1750*/  ISETP.GT.OR P1, PT, R20, R29, P0 ;  /* 0x0000001d1400720c */ /* 0x000fda0000724670 */
[----:B------:R-:W-:Y:S05]  /*1760*/  @P1 BRA `(.L_x_15) ;  /* 0x0000000000881947 */ /* 0x000fea0003800000 */
[----:B------:R-:W2:Y:S02]  /*1770*/  LDL R14, [R24] ;  /* 0x00000000180e7983 */ /* 0x000ea40000100800 */
[----:B--2---:R-:W-:-:S04]  /*1780*/  SHF.R.S32.HI R14, RZ, R17, R14 ;  /* 0x00000011ff0e7219 */ /* 0x004fc8000001140e */
[----:B------:R-:W-:-:S04]  /*1790*/  PRMT R14, R14, 0x8880, RZ ;  /* 0x000088800e0e7816 */ /* 0x000fc800000000ff */
[----:B------:R-:W-:-:S13]  /*17a0*/  ISETP.GE.AND P1, PT, R13, R14, PT ;  /* 0x0000000e0d00720c */ /* 0x000fda0003f26270 */
[----:B------:R-:W-:Y:S05]  /*17b0*/  @!P1 BRA `(.L_x_15) ;  /* 0x0000000000749947 */ /* 0x000fea0003800000 */
        /* <DEDUP_REMOVED lines=15> */
[----:B------:R-:W-:Y:S01]  /*18b0*/  LOP3.LUT R28, R0, 0xffff, RZ, 0xc0, !PT ;  /* 0x0000ffff001c7812 */ /* 0x000fe200078ec0ff */
[----:B------:R-:W-:-:S03]  /*18c0*/  IMAD.IADD R11, R11, 0x1, R26 ;  /* 0x000000010b0b7824 */ /* 0x000fc600078e021a */
[----:B------:R-:W-:Y:S02]  /*18d0*/  LOP3.LUT R14, R28, 0xfffc, RZ, 0xc0, !PT ;  /* 0x0000fffc1c0e7812 */ /* 0x000fe400078ec0ff */
[----:B------:R0:W-:Y:S03]  /*18e0*/  STL [R10], R11 ;  /* 0x0000000b0a007387 */ /* 0x0001e60000100800 */
[----:B------:R-:W-:-:S05]  /*18f0*/  IMAD.IADD R29, R1, 0x1, R14 ;  /* 0x00000001011d7824 */ /* 0x000fca00078e020e */
[----:B------:R-:W2:Y:S01]  /*1900*/  LDL R14, [R29] ;  /* 0x000000001d0e7983 */ /* 0x000ea20000100800 */
[----:B------:R-:W-:-:S05]  /*1910*/  IMAD.SHL.U32 R28, R28, 0x8, RZ ;  /* 0x000000081c1c7824 */ /* 0x000fca00078e00ff */
[----:B------:R-:W-:-:S04]  /*1920*/  LOP3.LUT R28, R28, 0x18, RZ, 0xc0, !PT ;  /* 0x000000181c1c7812 */ /* 0x000fc800078ec0ff */
[----:B--2---:R-:W-:Y:S02]  /*1930*/  SHF.R.S32.HI R14, RZ, R28, R14 ;  /* 0x0000001cff0e7219 */ /* 0x004fe4000001140e */
[----:B------:R-:W-:Y:S02]  /*1940*/  SHF.R.S32.HI R28, RZ, R12, R11 ;  /* 0x0000000cff1c7219 */ /* 0x000fe4000001140b */
[----:B------:R-:W-:Y:S02]  /*1950*/  PRMT R14, R14, 0x8880, RZ ;  /* 0x000088800e0e7816 */ /* 0x000fe400000000ff */
[----:B------:R-:W-:-:S04]  /*1960*/  PRMT R28, R28, 0x8880, RZ ;  /* 0x000088801c1c7816 */ /* 0x000fc800000000ff */
[----:B------:R-:W-:-:S04]  /*1970*/  ISETP.GE.AND P1, PT, R14, R28, PT ;  /* 0x0000001c0e00720c */ /* 0x000fc80003f26270 */
[----:B0-----:R-:W-:-:S09]  /*1980*/  SEL R0, R9, R0, !P1 ;  /* 0x0000000009007207 */ /* 0x001fd20004800000 */
.L_x_15:
[----:B------:R-:W-:Y:S05]  /*1990*/  BSYNC.RECONVERGENT B1 ;  /* 0x0000000000017941 */ /* 0x000fea0003800200 */
.L_x_14:
[----:B------:R-:W-:-:S04]  /*19a0*/  SHF.R.S32.HI R14, RZ, R12, R11 ;  /* 0x0000000cff0e7219 */ /* 0x000fc8000001140b */
[----:B------:R-:W-:-:S04]  /*19b0*/  PRMT R29, R14, 0x8880, RZ ;  /* 0x000088800e1d7816 */ /* 0x000fc800000000ff */
[----:B------:R-:W-:-:S04]  /*19c0*/  ISETP.GE.OR P0, PT, R20, R29, P0 ;  /* 0x0000001d1400720c */ /* 0x000fc80000706670 */
[----:B------:R-:W-:-:S13]  /*19d0*/  ISETP.EQ.OR P0, PT, R15, 0x1, P0 ;  /* 0x000000010f00780c */ /* 0x000fda0000702670 */
[----:B------:R-:W-:Y:S05]  /*19e0*/  @P0 BRA `(.L_x_6) ;  /* 0x00000000008c0947 */ /* 0x000fea0003800000 */
[----:B------:R-:W2:Y:S01]  /*19f0*/  LDL R24, [R24] ;  /* 0x0000000018187983 */ /* 0x000ea20000100800 */
[----:B------:R-:W-:Y:S01]  /*1a00*/  VIADD R13, R13, 0x2 ;  /* 0x000000020d0d7836 */ /* 0x000fe20000000000 */
        /* <DEDUP_REMOVED lines=23> */
[----:B------:R-:W-:-:S05]  /*1b80*/  IMAD.IADD R14, R1, 0x1, R14 ;  /* 0x00000001010e7824 */ /* 0x000fca00078e020e */
[----:B------:R-:W2:Y:S01]  /*1b90*/  LDL R13, [R14] ;  /* 0x000000000e0d7983 */ /* 0x000ea20000100800 */
[----:B------:R-:W-:Y:S01]  /*1ba0*/  IMAD.SHL.U32 R15, R15, 0x8, RZ ;  /* 0x000000080f0f7824 */ /* 0x000fe200078e00ff */
[----:B------:R-:W-:-:S04]  /*1bb0*/  SHF.R.S32.HI R12, RZ, R12, R11 ;  /* 0x0000000cff0c7219 */ /* 0x000fc8000001140b */
[----:B------:R-:W-:Y:S02]  /*1bc0*/  LOP3.LUT R16, R15, 0x18, RZ, 0xc0, !PT ;  /* 0x000000180f107812 */ /* 0x000fe400078ec0ff */
[----:B------:R-:W-:Y:S02]  /*1bd0*/  PRMT R12, R12, 0x8880, RZ ;  /* 0x000088800c0c7816 */ /* 0x000fe400000000ff */
[----:B--2---:R-:W-:-:S04]  /*1be0*/  SHF.R.S32.HI R13, RZ, R16, R13 ;  /* 0x00000010ff0d7219 */ /* 0x004fc8000001140d */
[----:B------:R-:W-:-:S04]  /*1bf0*/  PRMT R13, R13, 0x8880, RZ ;  /* 0x000088800d0d7816 */ /* 0x000fc800000000ff */
[----:B------:R-:W-:-:S04]  /*1c00*/  ISETP.GE.AND P0, PT, R13, R12, PT ;  /* 0x0000000c0d00720c */ /* 0x000fc80003f06270 */
[----:B0-----:R-:W-:-:S09]  /*1c10*/  SEL R0, R9, R0, !P0 ;  /* 0x0000000009007207 */ /* 0x001fd20004000000 */
.L_x_6:
[----:B------:R-:W-:Y:S05]  /*1c20*/  BSYNC.RECONVERGENT B0 ;  /* 0x0000000000007941 */ /* 0x000fea0003800200 */
.L_x_5:
[----:B------:R-:W-:-:S05]  /*1c30*/  VIADD R8, R8, 0x1 ;  /* 0x0000000108087836 */ /* 0x000fca0000000000 */
[----:B------:R-:W-:-:S04]  /*1c40*/  PRMT R9, R8, 0x9910, RZ ;  /* 0x0000991008097816 */ /* 0x000fc800000000ff */
[----:B------:R-:W-:-:S13]  /*1c50*/  ISETP.NE.AND P0, PT, R9, 0xa, PT ;  /* 0x0000000a0900780c */ /* 0x000fda0003f05270 */
[----:B------:R-:W-:Y:S05]  /*1c60*/  @P0 BRA `(.L_x_16) ;  /* 0xffffffec00b40947 */ /* 0x000fea000383ffff */
[----:B------:R-:W-:-:S04]  /*1c70*/  LOP3.LUT R5, R0, 0xffff, RZ, 0xc0, !PT ;  /* 0x0000ffff00057812 */ /* 0x000fc800078ec0ff */
[----:B------:R-:W-:-:S05]  /*1c80*/  LOP3.LUT R6, R5, 0xfffc, RZ, 0xc0, !PT ;  /* 0x0000fffc05067812 */ /* 0x000fca00078ec0ff */
[----:B------:R-:W-:-:S06]  /*1c90*/  IMAD.IADD R6, R1, 0x1, R6 ;  /* 0x0000000101067824 */ /* 0x000fcc00078e0206 */
[----:B------:R-:W2:Y:S01]  /*1ca0*/  LDL R6, [R6] ;  /* 0x0000000006067983 */ /* 0x000ea20000100800 */
[----:B------:R-:W-:-:S05]  /*1cb0*/  IMAD.SHL.U32 R5, R5, 0x8, RZ ;  /* 0x0000000805057824 */ /* 0x000fca00078e00ff */
[----:B------:R-:W-:-:S04]  /*1cc0*/  LOP3.LUT R5, R5, 0x18, RZ, 0xc0, !PT ;  /* 0x0000001805057812 */ /* 0x000fc800078ec0ff */
[----:B--2---:R-:W-:-:S04]  /*1cd0*/  SHF.R.S32.HI R5, RZ, R5, R6 ;  /* 0x00000005ff057219 */ /* 0x004fc80000011406 */
[----:B------:R-:W-:-:S04]  /*1ce0*/  PRMT R7, R5, 0x8880, RZ ;  /* 0x0000888005077816 */ /* 0x000fc800000000ff */
[----:B------:R-:W-:-:S13]  /*1cf0*/  ISETP.GE.AND P0, PT, R7, 0x47, PT ;  /* 0x000000470700780c */ /* 0x000fda0003f06270 */
[----:B------:R-:W-:Y:S05]  /*1d00*/  @P0 BRA `(.L_x_17) ;  /* 0x0000000000240947 */ /* 0x000fea0003800000 */
[----:B------:R-:W-:-:S05]  /*1d10*/  VIADD R4, R4, 0x1 ;  /* 0x0000000104047836 */ /* 0x000fca0000000000 */
[----:B------:R-:W-:-:S13]  /*1d20*/  ISETP.NE.AND P0, PT, R4, 0xa, PT ;  /* 0x0000000a0400780c */ /* 0x000fda0003f05270 */
[----:B------:R-:W-:Y:S05]  /*1d30*/  @!P0 EXIT ;  /* 0x000000000000894d */ /* 0x000fea0003800000 */
[----:B------:R-:W-:-:S04]  /*1d40*/  IMAD.MOV.U32 R5, RZ, RZ, -0x9 ;  /* 0xfffffff7ff057424 */ /* 0x000fc800078e00ff */
[----:B------:R-:W-:Y:S01]  /*1d50*/  IMAD R6, R4, R5, 0x5a ;  /* 0x0000005a04067424 */ /* 0x000fe200078e0205 */
[----:B------:R-:W-:-:S04]  /*1d60*/  IADD3 R5, PT, PT, -R7, 0x47, RZ ;  /* 0x0000004707057810 */ /* 0x000fc80007ffe1ff */
[----:B------:R-:W-:-:S13]  /*1d70*/  ISETP.GT.AND P0, PT, R5, R6, PT ;  /* 0x000000060500720c */ /* 0x000fda0003f04270 */
[----:B------:R-:W-:Y:S05]  /*1d80*/  @!P0 BRA `(.L_x_18) ;  /* 0xffffffe400f48947 */ /* 0x000fea000383ffff */
[----:B------:R-:W-:Y:S05]  /*1d90*/  EXIT ;  /* 0x000000000000794d */ /* 0x000fea0003800000 */
.L_x_17:
[----:B------:R-:W0:Y:S01]  /*1da0*/  S2R R7, SR_LANEID ;  /* 0x0000000000077919 */ /* 0x000e220000000000 */
[----:B------:R-:W-:Y:S01]  /*1db0*/  VOTEU.ANY UR4, UPT, PT ;  /* 0x0000000000047886 */ /* 0x000fe200038e0100 */
[----:B------:R-:W1:Y:S01]  /*1dc0*/  LDC.64 R4, c[0x0][0x388] ;  /* 0x0000e200ff047b82 */ /* 0x000e620000000a00 */
[----:B------:R-:W0:Y:S01]  /*1dd0*/  FLO.U32 R0, UR4 ;  /* 0x0000000400007d00 */ /* 0x000e2200080e0000 */
[----:B------:R-:W1:Y:S07]  /*1de0*/  LDCU.64 UR6, c[0x0][0x358] ;  /* 0x00006b00ff0677ac */ /* 0x000e6e0008000a00 */
[----:B------:R-:W1:Y:S01]  /*1df0*/  POPC R11, UR4 ;  /* 0x00000004000b7d09 */ /* 0x000e620008000000 */
[----:B0-----:R-:W-:Y:S01]  /*1e00*/  ISETP.EQ.U32.AND P0, PT, R0, R7, PT ;  /* 0x000000070000720c */ /* 0x001fe20003f02070 */
[----:B------:R-:W0:Y:S01]  /*1e10*/  S2R R8, SR_LTMASK ;  /* 0x0000000000087919 */ /* 0x000e220000003900 */
[----:B------:R-:W2:Y:S11]  /*1e20*/  LDC.64 R6, c[0x0][0x390] ;  /* 0x0000e400ff067b82 */ /* 0x000eb60000000a00 */
[----:B-1----:R-:W3:Y:S01]  /*1e30*/  @P0 ATOMG.E.ADD.STRONG.GPU PT, R5, desc[UR6][R4.64], R11 ;  /* 0x8000000b040509a8 */ /* 0x002ee200081ef106 */
[----:B0-----:R-:W-:-:S06]  /*1e40*/  LOP3.LUT R8, R8, UR4, RZ, 0xc0, !PT ;  /* 0x0000000408087c12 */ /* 0x001fcc000f8ec0ff */
[----:B------:R-:W0:Y:S01]  /*1e50*/  POPC R8, R8 ;  /* 0x0000000800087309 */ /* 0x000e220000000000 */
[----:B---3--:R-:W0:Y:S02]  /*1e60*/  SHFL.IDX PT, R9, R5, R0, 0x1f ;  /* 0x00001f0005097589 */ /* 0x008e2400000e0000 */
[----:B0-----:R-:W-:-:S04]  /*1e70*/  IMAD.IADD R9, R9, 0x1, R8 ;  /* 0x0000000109097824 */ /* 0x001fc800078e0208 */
[----:B--2---:R-:W-:-:S05]  /*1e80*/  IMAD.WIDE R6, R9, 0x8, R6 ;  /* 0x0000000809067825 */ /* 0x004fca00078e0206 */
[----:B------:R-:W-:Y:S01]  /*1e90*/  STG.E.64 desc[UR6][R6.64], R2 ;  /* 0x0000000206007986 */ /* 0x000fe2000c101b06 */
[----:B------:R-:W-:Y:S05]  /*1ea0*/  EXIT ;  /* 0x000000000000794d */ /* 0x000fea0003800000 */
.L_x_19:
[----:B------:R-:W-:-:S00]  /*1eb0*/  BRA `(.L_x_19) ;  /* 0xfffffffc00fc7947 */ /* 0x000fc0000383ffff */
[----:B------:R-:W-:-:S00]  /*1ec0*/  NOP ;  /* 0x0000000000007918 */ /* 0x000fc00000000000 */
        /* <DEDUP_REMOVED lines=11> */
.L_x_20:


//--------------------- .nv.shared.reserved.0     --------------------------
	.section	.nv.shared.reserved.0,"aw",@nobits
	.weak		__nv_reservedSMEM_offset_0_alias
	.size		__nv_reservedSMEM_offset_0_alias, 0, 64
	.other		__nv_reservedSMEM_offset_0_alias,@"STO_CUDA_RESERVED_SHARED STV_DEFAULT"
__nv_reservedSMEM_offset_0_alias:
	.zero		0
	.zero		64


//--------------------- .nv.constant0._Z5crackmPiPm --------------------------
	.section	.nv.constant0._Z5crackmPiPm,"a",@progbits
	.sectionflags	@""
	.align	4
.nv.constant0._Z5crackmPiPm:
	.zero		920


//--------------------- SYMBOLS --------------------------

	.type		.nv.reservedSmem.offset0,@object
	.size		.nv.reservedSmem.offset0,0x4
